	.target	sm_90a

	.elftype	@"ET_EXEC"


//--------------------- .note.nv.tkinfo           --------------------------
	.section	.note.nv.tkinfo,"",@"SHT_NOTE"
	.sectionflags	@"SHF_NOTE_NV_TKINFO"
	.tkinfo
        /*0018*/ 	.word	0x00000002
        /*0030*/ 	.string	""
        /*0030*/ 	.string	"ptxas"
        /*0030*/ 	.string	"Cuda compilation tools, release 13.0, V13.0.88"
        /*0030*/ 	.string	"Build cuda_13.0.r13.0/compiler.36424714_0"
        /*0030*/ 	.string	"-arch sm_90a -m 64 "



//--------------------- .note.nv.cuinfo           --------------------------
	.section	.note.nv.cuinfo,"",@"SHT_NOTE"
	.sectionflags	@"SHF_NOTE_NV_CUINFO"
        /*0018*/ 	.short	0x0002
        /*001a*/ 	.short	0x005a
        /*001c*/ 	.short	0x0082
	.zero		2


//--------------------- .nv.info                  --------------------------
	.section	.nv.info,"",@"SHT_CUDA_INFO"
	.align	4


	//----- nvinfo : EIATTR_REGCOUNT
	.align		4
        /*0000*/ 	.byte	0x04, 0x2f
        /*0002*/ 	.short	(.L_15 - .L_14)
	.align		4
.L_14:
        /*0004*/ 	.word	index@(_ZN7cutlass13device_kernelINS_4gemm6kernel13GemmUniversalIN4cute5tupleIJiiiiEEENS1_10collective13CollectiveMmaINS1_34MainloopSm90TmaGmmaWarpSpecializedILi2ENS5_IJNS4_1CILi8EEENSA_ILi1EEESC_EEENS1_35KernelTmaWarpSpecializedCooperativeEEENS5_IJNSA_ILi256EEENSA_ILi128EEENSA_ILi64EEEEEEfNS5_IJlSC_lEEEfSK_NS4_8TiledMMAINS4_8MMA_AtomIJNS4_4SM904GMMA30MMA_64x128x8_F32TF32TF32_SS_TNILNSO_7ScaleInE1ELSQ_1EEEEEENS4_6LayoutINS5_IJNSA_ILi2EEESC_SC_EEENS5_IJSC_NSA_ILi0EEESW_EEEEENS5_IJNS4_10UnderscoreESZ_SZ_EEEEENS4_13SM90_TMA_LOADENS4_14ComposedLayoutINS4_7SwizzleILi3ELi4ELi3EEENS4_18smem_ptr_flag_bitsILi32EEENST_INS5_IJSB_NSA_ILi32EEEEEENS5_IJS18_SC_EEEEEEEvNS4_8identityENS4_23SM90_TMA_LOAD_MULTICASTES1C_vS1D_EENS_8epilogue10collective6detail29Sm90TmaWarpSpecializedAdapterINS1H_15DefaultEpilogueIfSK_SK_NS1G_6thread17LinearCombinationIfLi1EffLNS1L_9ScaleType4KindE0ELNS_15FloatRoundStyleE2EfEENS1_15EpilogueDefaultEEEEEvvEEEEvNT_6ParamsE)
        /*0008*/ 	.word	0x000000a8


	//----- nvinfo : EIATTR_FRAME_SIZE
	.align		4
.L_15:
        /*000c*/ 	.byte	0x04, 0x11
        /*000e*/ 	.short	(.L_17 - .L_16)
	.align		4
.L_16:
        /*0010*/ 	.word	index@(_ZN7cutlass13device_kernelINS_4gemm6kernel13GemmUniversalIN4cute5tupleIJiiiiEEENS1_10collective13CollectiveMmaINS1_34MainloopSm90TmaGmmaWarpSpecializedILi2ENS5_IJNS4_1CILi8EEENSA_ILi1EEESC_EEENS1_35KernelTmaWarpSpecializedCooperativeEEENS5_IJNSA_ILi256EEENSA_ILi128EEENSA_ILi64EEEEEEfNS5_IJlSC_lEEEfSK_NS4_8TiledMMAINS4_8MMA_AtomIJNS4_4SM904GMMA30MMA_64x128x8_F32TF32TF32_SS_TNILNSO_7ScaleInE1ELSQ_1EEEEEENS4_6LayoutINS5_IJNSA_ILi2EEESC_SC_EEENS5_IJSC_NSA_ILi0EEESW_EEEEENS5_IJNS4_10UnderscoreESZ_SZ_EEEEENS4_13SM90_TMA_LOADENS4_14ComposedLayoutINS4_7SwizzleILi3ELi4ELi3EEENS4_18smem_ptr_flag_bitsILi32EEENST_INS5_IJSB_NSA_ILi32EEEEEENS5_IJS18_SC_EEEEEEEvNS4_8identityENS4_23SM90_TMA_LOAD_MULTICASTES1C_vS1D_EENS_8epilogue10collective6detail29Sm90TmaWarpSpecializedAdapterINS1H_15DefaultEpilogueIfSK_SK_NS1G_6thread17LinearCombinationIfLi1EffLNS1L_9ScaleType4KindE0ELNS_15FloatRoundStyleE2EfEENS1_15EpilogueDefaultEEEEEvvEEEEvNT_6ParamsE)
        /*0014*/ 	.word	0x00000000


	//----- nvinfo : EIATTR_MIN_STACK_SIZE
	.align		4
.L_17:
        /*0018*/ 	.byte	0x04, 0x12
        /*001a*/ 	.short	(.L_19 - .L_18)
	.align		4
.L_18:
        /*001c*/ 	.word	index@(_ZN7cutlass13device_kernelINS_4gemm6kernel13GemmUniversalIN4cute5tupleIJiiiiEEENS1_10collective13CollectiveMmaINS1_34MainloopSm90TmaGmmaWarpSpecializedILi2ENS5_IJNS4_1CILi8EEENSA_ILi1EEESC_EEENS1_35KernelTmaWarpSpecializedCooperativeEEENS5_IJNSA_ILi256EEENSA_ILi128EEENSA_ILi64EEEEEEfNS5_IJlSC_lEEEfSK_NS4_8TiledMMAINS4_8MMA_AtomIJNS4_4SM904GMMA30MMA_64x128x8_F32TF32TF32_SS_TNILNSO_7ScaleInE1ELSQ_1EEEEEENS4_6LayoutINS5_IJNSA_ILi2EEESC_SC_EEENS5_IJSC_NSA_ILi0EEESW_EEEEENS5_IJNS4_10UnderscoreESZ_SZ_EEEEENS4_13SM90_TMA_LOADENS4_14ComposedLayoutINS4_7SwizzleILi3ELi4ELi3EEENS4_18smem_ptr_flag_bitsILi32EEENST_INS5_IJSB_NSA_ILi32EEEEEENS5_IJS18_SC_EEEEEEEvNS4_8identityENS4_23SM90_TMA_LOAD_MULTICASTES1C_vS1D_EENS_8epilogue10collective6detail29Sm90TmaWarpSpecializedAdapterINS1H_15DefaultEpilogueIfSK_SK_NS1G_6thread17LinearCombinationIfLi1EffLNS1L_9ScaleType4KindE0ELNS_15FloatRoundStyleE2EfEENS1_15EpilogueDefaultEEEEEvvEEEEvNT_6ParamsE)
        /*0020*/ 	.word	0x00000000
.L_19:


//--------------------- .nv.compat                --------------------------
	.section	.nv.compat,"",@"SHT_CUDA_COMPAT_INFO"
	.align	4
        /*0000*/ 	.byte	0x02, 0x09, 0x01, 0x00, 0x02, 0x02, 0x04, 0x00, 0x02, 0x05, 0x05, 0x00, 0x03, 0x07, 0x01, 0x01
        /*0010*/ 	.byte	0x02, 0x03, 0x01, 0x00, 0x02, 0x06, 0x01, 0x00, 0x04, 0x0b, 0x08, 0x00, 0x00, 0x00, 0x00, 0x00
        /*0020*/ 	.byte	0x00, 0x00, 0x00, 0x00


//--------------------- .nv.info._ZN7cutlass13device_kernelINS_4gemm6kernel13GemmUniversalIN4cute5tupleIJiiiiEEENS1_10collective13CollectiveMmaINS1_34MainloopSm90TmaGmmaWarpSpecializedILi2ENS5_IJNS4_1CILi8EEENSA_ILi1EEESC_EEENS1_35KernelTmaWarpSpecializedCooperativeEEENS5_IJNSA_ILi256EEENSA_ILi128EEENSA_ILi64EEEEEEfNS5_IJlSC_lEEEfSK_NS4_8TiledMMAINS4_8MMA_AtomIJNS4_4SM904GMMA30MMA_64x128x8_F32TF32TF32_SS_TNILNSO_7ScaleInE1ELSQ_1EEEEEENS4_6LayoutINS5_IJNSA_ILi2EEESC_SC_EEENS5_IJSC_NSA_ILi0EEESW_EEEEENS5_IJNS4_10UnderscoreESZ_SZ_EEEEENS4_13SM90_TMA_LOADENS4_14ComposedLayoutINS4_7SwizzleILi3ELi4ELi3EEENS4_18smem_ptr_flag_bitsILi32EEENST_INS5_IJSB_NSA_ILi32EEEEEENS5_IJS18_SC_EEEEEEEvNS4_8identityENS4_23SM90_TMA_LOAD_MULTICASTES1C_vS1D_EENS_8epilogue10collective6detail29Sm90TmaWarpSpecializedAdapterINS1H_15DefaultEpilogueIfSK_SK_NS1G_6thread17LinearCombinationIfLi1EffLNS1L_9ScaleType4KindE0ELNS_15FloatRoundStyleE2EfEENS1_15EpilogueDefaultEEEEEvvEEEEvNT_6ParamsE --------------------------
	.section	.nv.info._ZN7cutlass13device_kernelINS_4gemm6kernel13GemmUniversalIN4cute5tupleIJiiiiEEENS1_10collective13CollectiveMmaINS1_34MainloopSm90TmaGmmaWarpSpecializedILi2ENS5_IJNS4_1CILi8EEENSA_ILi1EEESC_EEENS1_35KernelTmaWarpSpecializedCooperativeEEENS5_IJNSA_ILi256EEENSA_ILi128EEENSA_ILi64EEEEEEfNS5_IJlSC_lEEEfSK_NS4_8TiledMMAINS4_8MMA_AtomIJNS4_4SM904GMMA30MMA_64x128x8_F32TF32TF32_SS_TNILNSO_7ScaleInE1ELSQ_1EEEEEENS4_6LayoutINS5_IJNSA_ILi2EEESC_SC_EEENS5_IJSC_NSA_ILi0EEESW_EEEEENS5_IJNS4_10UnderscoreESZ_SZ_EEEEENS4_13SM90_TMA_LOADENS4_14ComposedLayoutINS4_7SwizzleILi3ELi4ELi3EEENS4_18smem_ptr_flag_bitsILi32EEENST_INS5_IJSB_NSA_ILi32EEEEEENS5_IJS18_SC_EEEEEEEvNS4_8identityENS4_23SM90_TMA_LOAD_MULTICASTES1C_vS1D_EENS_8epilogue10collective6detail29Sm90TmaWarpSpecializedAdapterINS1H_15DefaultEpilogueIfSK_SK_NS1G_6thread17LinearCombinationIfLi1EffLNS1L_9ScaleType4KindE0ELNS_15FloatRoundStyleE2EfEENS1_15EpilogueDefaultEEEEEvvEEEEvNT_6ParamsE,"",@"SHT_CUDA_INFO"
	.sectionflags	@""
	.align	4


	//----- nvinfo : EIATTR_CUDA_API_VERSION
	.align		4
        /*0000*/ 	.byte	0x04, 0x37
        /*0002*/ 	.short	(.L_21 - .L_20)
.L_20:
        /*0004*/ 	.word	0x00000082


	//----- nvinfo : EIATTR_KPARAM_INFO
	.align		4
.L_21:
        /*0008*/ 	.byte	0x04, 0x17
        /*000a*/ 	.short	(.L_23 - .L_22)
.L_22:
        /*000c*/ 	.word	0x00000000
        /*0010*/ 	.short	0x0000
        /*0012*/ 	.short	0x0070
        /*0014*/ 	.byte	0x00, 0xf0, 0x01, 0x10


	//----- nvinfo : EIATTR_SPARSE_MMA_MASK
	.align		4
.L_23:
        /*0018*/ 	.byte	0x03, 0x50
        /*001a*/ 	.short	0x0000


	//----- nvinfo : EIATTR_MAXREG_COUNT
	.align		4
        /*001c*/ 	.byte	0x03, 0x1b
        /*001e*/ 	.short	0x00a8


	//----- nvinfo : EIATTR_NUM_BARRIERS
	.align		4
        /*0020*/ 	.byte	0x02, 0x4c
        /*0022*/ 	.byte	0x01
	.zero		1


	//----- nvinfo : EIATTR_EXTERNS
	.align		4
        /*0024*/ 	.byte	0x04, 0x0f
        /*0026*/ 	.short	(.L_25 - .L_24)


	//   ....[0]....
	.align		4
.L_24:
        /*0028*/ 	.word	index@(__assertfail)


	//----- nvinfo : EIATTR_MERCURY_ISA_VERSION
	.align		4
.L_25:
        /*002c*/ 	.byte	0x03, 0x5f
        /*002e*/ 	.short	0x0101


	//----- nvinfo : EIATTR_INT_WARP_WIDE_INSTR_OFFSETS
	.align		4
        /*0030*/ 	.byte	0x04, 0x31
        /*0032*/ 	.short	(.L_27 - .L_26)


	//   ....[0]....
.L_26:
        /*0034*/ 	.word	0x00000490


	//   ....[1]....
        /*0038*/ 	.word	0x00000560


	//   ....[2]....
        /*003c*/ 	.word	0x00000620


	//   ....[3]....
        /*0040*/ 	.word	0x00002520


	//----- nvinfo : EIATTR_COOP_GROUP_MASK_REGIDS
	.align		4
.L_27:
        /*0044*/ 	.byte	0x04, 0x29
        /*0046*/ 	.short	(.L_29 - .L_28)


	//   ....[0]....
.L_28:
        /*0048*/ 	.word	0xffffffff


	//   ....[1]....
        /*004c*/ 	.word	0xffffffff


	//   ....[2]....
        /*0050*/ 	.word	0xffffffff


	//   ....[3]....
        /*0054*/ 	.word	0xffffffff


	//   ....[4]....
        /*0058*/ 	.word	0xffffffff


	//   ....[5]....
        /*005c*/ 	.word	0xffffffff


	//----- nvinfo : EIATTR_COOP_GROUP_INSTR_OFFSETS
	.align		4
.L_29:
        /*0060*/ 	.byte	0x04, 0x28
        /*0062*/ 	.short	(.L_31 - .L_30)


	//   ....[0]....
.L_30:
        /*0064*/ 	.word	0x00000060


	//   ....[1]....
        /*0068*/ 	.word	0x00000070


	//   ....[2]....
        /*006c*/ 	.word	0x00000130


	//   ....[3]....
        /*0070*/ 	.word	0x000002b0


	//   ....[4]....
        /*0074*/ 	.word	0x000007b0


	//   ....[5]....
        /*0078*/ 	.word	0x00001200


	//----- nvinfo : EIATTR_REG_RECONFIG
	.align		4
.L_31:
        /*007c*/ 	.byte	0x01, 0x54
	.zero		2


	//----- nvinfo : EIATTR_SYSCALL_OFFSETS
	.align		4
        /*0080*/ 	.byte	0x04, 0x46
        /*0082*/ 	.short	(.L_33 - .L_32)


	//   ....[0]....
.L_32:
        /*0084*/ 	.word	0x000013c0


	//----- nvinfo : EIATTR_MBARRIER_INSTR_OFFSETS
	.align		4
.L_33:
        /*0088*/ 	.byte	0x04, 0x39
        /*008a*/ 	.short	(.L_35 - .L_34)


	//   ....[0]....
.L_34:
        /*008c*/ 	.word	0x00000260
        /*0090*/ 	.word	0x000000ff
        /*0094*/ 	.word	0x00000000
        /*0098*/ 	.short	0x0100
        /*009a*/ 	.byte	0x08
	.zero		1


	//   ....[1]....
        /*009c*/ 	.word	0x00000270
        /*00a0*/ 	.word	0x000000ff
        /*00a4*/ 	.word	0x00000010
        /*00a8*/ 	.short	0x0100
        /*00aa*/ 	.byte	0x08
	.zero		1


	//   ....[2]....
        /*00ac*/ 	.word	0x00000280
        /*00b0*/ 	.word	0x000000ff
        /*00b4*/ 	.word	0x00000008
        /*00b8*/ 	.short	0x0100
        /*00ba*/ 	.byte	0x08
	.zero		1


	//   ....[3]....
        /*00bc*/ 	.word	0x00000290
        /*00c0*/ 	.word	0x000000ff
        /*00c4*/ 	.word	0x00000018
        /*00c8*/ 	.short	0x0100
        /*00ca*/ 	.byte	0x08
	.zero		1


	//   ....[4]....
        /*00cc*/ 	.word	0x000006b0
        /*00d0*/ 	.word	0x000000ff
        /*00d4*/ 	.word	0x00000030
        /*00d8*/ 	.short	0x0100
        /*00da*/ 	.byte	0x06
	.zero		1


	//   ....[5]....
        /*00dc*/ 	.word	0x00000730
        /*00e0*/ 	.word	0x000000ff
        /*00e4*/ 	.word	0x00000038
        /*00e8*/ 	.short	0x0100
        /*00ea*/ 	.byte	0x06
	.zero		1


	//   ....[6]....
        /*00ec*/ 	.word	0x00001480
        /*00f0*/ 	.word	0x00000003
        /*00f4*/ 	.word	0x00000000
        /*00f8*/ 	.short	0x010a
        /*00fa*/ 	.byte	0x3f
	.zero		1


	//   ....[7]....
        /*00fc*/ 	.word	0x000014c0
        /*0100*/ 	.word	0x00000003
        /*0104*/ 	.word	0x00000000
        /*0108*/ 	.short	0x010a
        /*010a*/ 	.byte	0x3f
	.zero		1


	//   ....[8]....
        /*010c*/ 	.word	0x00001ce0
        /*0110*/ 	.word	0x00000005
        /*0114*/ 	.word	0x00000000
        /*0118*/ 	.short	0x010a
        /*011a*/ 	.byte	0x3f
	.zero		1


	//   ....[9]....
        /*011c*/ 	.word	0x00001d20
        /*0120*/ 	.word	0x00000005
        /*0124*/ 	.word	0x00000000
        /*0128*/ 	.short	0x010a
        /*012a*/ 	.byte	0x3f
	.zero		1


	//   ....[10]....
        /*012c*/ 	.word	0x000023c0
        /*0130*/ 	.word	0x00000005
        /*0134*/ 	.word	0x00000000
        /*0138*/ 	.short	0x0101
        /*013a*/ 	.byte	0x3f
	.zero		1


	//   ....[11]....
        /*013c*/ 	.word	0x000025a0
        /*0140*/ 	.word	0x00000003
        /*0144*/ 	.word	0x00000000
        /*0148*/ 	.short	0x0101
        /*014a*/ 	.byte	0x3f
	.zero		1


	//   ....[12]....
        /*014c*/ 	.word	0x00009e40
        /*0150*/ 	.word	0x00000014
        /*0154*/ 	.word	0x00000010
        /*0158*/ 	.short	0x010a
        /*015a*/ 	.byte	0x3f
	.zero		1


	//   ....[13]....
        /*015c*/ 	.word	0x0000a2c0
        /*0160*/ 	.word	0x00000005
        /*0164*/ 	.word	0x00000038
        /*0168*/ 	.short	0x0101
        /*016a*/ 	.byte	0x3f
	.zero		1


	//   ....[14]....
        /*016c*/ 	.word	0x0000a9e0
        /*0170*/ 	.word	0x00000007
        /*0174*/ 	.word	0x00000000
        /*0178*/ 	.short	0x010a
        /*017a*/ 	.byte	0x3f
	.zero		1


	//   ....[15]....
        /*017c*/ 	.word	0x0000aa60
        /*0180*/ 	.word	0x00000003
        /*0184*/ 	.word	0x00000000
        /*0188*/ 	.short	0x010a
        /*018a*/ 	.byte	0x3f
	.zero		1


	//   ....[16]....
        /*018c*/ 	.word	0x0000aac0
        /*0190*/ 	.word	0x00000003
        /*0194*/ 	.word	0x00000000
        /*0198*/ 	.short	0x010a
        /*019a*/ 	.byte	0x3f
	.zero		1


	//   ....[17]....
        /*019c*/ 	.word	0x0000ab10
        /*01a0*/ 	.word	0x00000005
        /*01a4*/ 	.word	0x00000000
        /*01a8*/ 	.short	0x010a
        /*01aa*/ 	.byte	0x3f
	.zero		1


	//   ....[18]....
        /*01ac*/ 	.word	0x0000abe0
        /*01b0*/ 	.word	0x00000014
        /*01b4*/ 	.word	0x00000010
        /*01b8*/ 	.short	0x010a
        /*01ba*/ 	.byte	0x3f
	.zero		1


	//   ....[19]....
        /*01bc*/ 	.word	0x0000acb0
        /*01c0*/ 	.word	0x00000007
        /*01c4*/ 	.word	0x00000000
        /*01c8*/ 	.short	0x010a
        /*01ca*/ 	.byte	0x3f
	.zero		1


	//----- nvinfo : EIATTR_NUM_MBARRIERS
	.align		4
.L_35:
        /*01cc*/ 	.byte	0x03, 0x38
        /*01ce*/ 	.short	0x0006


	//----- nvinfo : EIATTR_EXIT_INSTR_OFFSETS
	.align		4
        /*01d0*/ 	.byte	0x04, 0x1c
        /*01d2*/ 	.short	(.L_37 - .L_36)


	//   ....[0]....
.L_36:
        /*01d4*/ 	.word	0x00000910


	//   ....[1]....
        /*01d8*/ 	.word	0x00001130


	//   ....[2]....
        /*01dc*/ 	.word	0x00009550


	//   ....[3]....
        /*01e0*/ 	.word	0x00009ab0


	//   ....[4]....
        /*01e4*/ 	.word	0x0000aab0


	//----- nvinfo : EIATTR_MAX_THREADS
	.align		4
.L_37:
        /*01e8*/ 	.byte	0x04, 0x05
        /*01ea*/ 	.short	(.L_39 - .L_38)
.L_38:
        /*01ec*/ 	.word	0x00000180
        /*01f0*/ 	.word	0x00000001
        /*01f4*/ 	.word	0x00000001


	//----- nvinfo : EIATTR_CRS_STACK_SIZE
	.align		4
.L_39:
        /*01f8*/ 	.byte	0x04, 0x1e
        /*01fa*/ 	.short	(.L_41 - .L_40)
.L_40:
        /*01fc*/ 	.word	0x00000000


	//----- nvinfo : EIATTR_CBANK_PARAM_SIZE
	.align		4
.L_41:
        /*0200*/ 	.byte	0x03, 0x19
        /*0202*/ 	.short	0x0470


	//----- nvinfo : EIATTR_PARAM_CBANK
	.align		4
        /*0204*/ 	.byte	0x04, 0x0a
        /*0206*/ 	.short	(.L_43 - .L_42)
	.align		4
.L_42:
        /*0208*/ 	.word	index@(.nv.constant0._ZN7cutlass13device_kernelINS_4gemm6kernel13GemmUniversalIN4cute5tupleIJiiiiEEENS1_10collective13CollectiveMmaINS1_34MainloopSm90TmaGmmaWarpSpecializedILi2ENS5_IJNS4_1CILi8EEENSA_ILi1EEESC_EEENS1_35KernelTmaWarpSpecializedCooperativeEEENS5_IJNSA_ILi256EEENSA_ILi128EEENSA_ILi64EEEEEEfNS5_IJlSC_lEEEfSK_NS4_8TiledMMAINS4_8MMA_AtomIJNS4_4SM904GMMA30MMA_64x128x8_F32TF32TF32_SS_TNILNSO_7ScaleInE1ELSQ_1EEEEEENS4_6LayoutINS5_IJNSA_ILi2EEESC_SC_EEENS5_IJSC_NSA_ILi0EEESW_EEEEENS5_IJNS4_10UnderscoreESZ_SZ_EEEEENS4_13SM90_TMA_LOADENS4_14ComposedLayoutINS4_7SwizzleILi3ELi4ELi3EEENS4_18smem_ptr_flag_bitsILi32EEENST_INS5_IJSB_NSA_ILi32EEEEEENS5_IJS18_SC_EEEEEEEvNS4_8identityENS4_23SM90_TMA_LOAD_MULTICASTES1C_vS1D_EENS_8epilogue10collective6detail29Sm90TmaWarpSpecializedAdapterINS1H_15DefaultEpilogueIfSK_SK_NS1G_6thread17LinearCombinationIfLi1EffLNS1L_9ScaleType4KindE0ELNS_15FloatRoundStyleE2EfEENS1_15EpilogueDefaultEEEEEvvEEEEvNT_6ParamsE)
        /*020c*/ 	.short	0x0210
        /*020e*/ 	.short	0x0470


	//----- nvinfo : EIATTR_SW_WAR
	.align		4
.L_43:
        /*0210*/ 	.byte	0x04, 0x36
        /*0212*/ 	.short	(.L_45 - .L_44)
.L_44:
        /*0214*/ 	.word	0x00000008
.L_45:


//--------------------- .nv.callgraph             --------------------------
	.section	.nv.callgraph,"",@"SHT_CUDA_CALLGRAPH"
	.align	4
	.sectionentsize	8
	.align		4
        /*0000*/ 	.word	0x00000000
	.align		4
        /*0004*/ 	.word	0xffffffff
	.align		4
        /*0008*/ 	.word	index@(_ZN7cutlass13device_kernelINS_4gemm6kernel13GemmUniversalIN4cute5tupleIJiiiiEEENS1_10collective13CollectiveMmaINS1_34MainloopSm90TmaGmmaWarpSpecializedILi2ENS5_IJNS4_1CILi8EEENSA_ILi1EEESC_EEENS1_35KernelTmaWarpSpecializedCooperativeEEENS5_IJNSA_ILi256EEENSA_ILi128EEENSA_ILi64EEEEEEfNS5_IJlSC_lEEEfSK_NS4_8TiledMMAINS4_8MMA_AtomIJNS4_4SM904GMMA30MMA_64x128x8_F32TF32TF32_SS_TNILNSO_7ScaleInE1ELSQ_1EEEEEENS4_6LayoutINS5_IJNSA_ILi2EEESC_SC_EEENS5_IJSC_NSA_ILi0EEESW_EEEEENS5_IJNS4_10UnderscoreESZ_SZ_EEEEENS4_13SM90_TMA_LOADENS4_14ComposedLayoutINS4_7SwizzleILi3ELi4ELi3EEENS4_18smem_ptr_flag_bitsILi32EEENST_INS5_IJSB_NSA_ILi32EEEEEENS5_IJS18_SC_EEEEEEEvNS4_8identityENS4_23SM90_TMA_LOAD_MULTICASTES1C_vS1D_EENS_8epilogue10collective6detail29Sm90TmaWarpSpecializedAdapterINS1H_15DefaultEpilogueIfSK_SK_NS1G_6thread17LinearCombinationIfLi1EffLNS1L_9ScaleType4KindE0ELNS_15FloatRoundStyleE2EfEENS1_15EpilogueDefaultEEEEEvvEEEEvNT_6ParamsE)
	.align		4
        /*000c*/ 	.word	index@(__assertfail)
	.align		4
        /*0010*/ 	.word	0x00000000
	.align		4
        /*0014*/ 	.word	0xfffffffe
	.align		4
        /*0018*/ 	.word	0x00000000
	.align		4
        /*001c*/ 	.word	0xfffffffd
	.align		4
        /*0020*/ 	.word	0x00000000
	.align		4
        /*0024*/ 	.word	0xfffffffc


//--------------------- .nv.constant4             --------------------------
	.section	.nv.constant4,"a",@progbits
	.align	8
	.align		8
.nv.constant4:
        /*0000*/ 	.dword	__assertfail
	.align		8
        /*0008*/ 	.dword	__unnamed_1
	.align		8
        /*0010*/ 	.dword	_ZN40_INTERNAL_8ae39121_4_k_cu_51c57e58_249884cuda3std3__45__cpo5beginE
	.align		8
        /*0018*/ 	.dword	_ZN40_INTERNAL_8ae39121_4_k_cu_51c57e58_249884cuda3std3__45__cpo3endE
	.align		8
        /*0020*/ 	.dword	_ZN40_INTERNAL_8ae39121_4_k_cu_51c57e58_249884cuda3std3__45__cpo6cbeginE
	.align		8
        /*0028*/ 	.dword	_ZN40_INTERNAL_8ae39121_4_k_cu_51c57e58_249884cuda3std3__45__cpo4cendE
	.align		8
        /*0030*/ 	.dword	_ZN40_INTERNAL_8ae39121_4_k_cu_51c57e58_249884cuda3std3__442_GLOBAL__N__8ae39121_4_k_cu_51c57e58_249886ignoreE
	.align		8
        /*0038*/ 	.dword	_ZN40_INTERNAL_8ae39121_4_k_cu_51c57e58_249884cuda3std3__419piecewise_constructE
	.align		8
        /*0040*/ 	.dword	_ZN40_INTERNAL_8ae39121_4_k_cu_51c57e58_249884cuda3std3__48in_placeE
	.align		8
        /*0048*/ 	.dword	_ZN40_INTERNAL_8ae39121_4_k_cu_51c57e58_249884cuda3std6ranges3__45__cpo4swapE
	.align		8
        /*0050*/ 	.dword	_ZN40_INTERNAL_8ae39121_4_k_cu_51c57e58_249884cuda3std6ranges3__45__cpo9iter_moveE
	.align		8
        /*0058*/ 	.dword	_ZN40_INTERNAL_8ae39121_4_k_cu_51c57e58_249884cute7productE
	.align		8
        /*0060*/ 	.dword	_ZN40_INTERNAL_8ae39121_4_k_cu_51c57e58_249884cute1_E
	.align		8
        /*0068*/ 	.dword	$str$22
	.align		8
        /*0070*/ 	.dword	$str$23


//--------------------- .text._ZN7cutlass13device_kernelINS_4gemm6kernel13GemmUniversalIN4cute5tupleIJiiiiEEENS1_10collective13CollectiveMmaINS1_34MainloopSm90TmaGmmaWarpSpecializedILi2ENS5_IJNS4_1CILi8EEENSA_ILi1EEESC_EEENS1_35KernelTmaWarpSpecializedCooperativeEEENS5_IJNSA_ILi256EEENSA_ILi128EEENSA_ILi64EEEEEEfNS5_IJlSC_lEEEfSK_NS4_8TiledMMAINS4_8MMA_AtomIJNS4_4SM904GMMA30MMA_64x128x8_F32TF32TF32_SS_TNILNSO_7ScaleInE1ELSQ_1EEEEEENS4_6LayoutINS5_IJNSA_ILi2EEESC_SC_EEENS5_IJSC_NSA_ILi0EEESW_EEEEENS5_IJNS4_10UnderscoreESZ_SZ_EEEEENS4_13SM90_TMA_LOADENS4_14ComposedLayoutINS4_7SwizzleILi3ELi4ELi3EEENS4_18smem_ptr_flag_bitsILi32EEENST_INS5_IJSB_NSA_ILi32EEEEEENS5_IJS18_SC_EEEEEEEvNS4_8identityENS4_23SM90_TMA_LOAD_MULTICASTES1C_vS1D_EENS_8epilogue10collective6detail29Sm90TmaWarpSpecializedAdapterINS1H_15DefaultEpilogueIfSK_SK_NS1G_6thread17LinearCombinationIfLi1EffLNS1L_9ScaleType4KindE0ELNS_15FloatRoundStyleE2EfEENS1_15EpilogueDefaultEEEEEvvEEEEvNT_6ParamsE --------------------------
	.section	.text._ZN7cutlass13device_kernelINS_4gemm6kernel13GemmUniversalIN4cute5tupleIJiiiiEEENS1_10collective13CollectiveMmaINS1_34MainloopSm90TmaGmmaWarpSpecializedILi2ENS5_IJNS4_1CILi8EEENSA_ILi1EEESC_EEENS1_35KernelTmaWarpSpecializedCooperativeEEENS5_IJNSA_ILi256EEENSA_ILi128EEENSA_ILi64EEEEEEfNS5_IJlSC_lEEEfSK_NS4_8TiledMMAINS4_8MMA_AtomIJNS4_4SM904GMMA30MMA_64x128x8_F32TF32TF32_SS_TNILNSO_7ScaleInE1ELSQ_1EEEEEENS4_6LayoutINS5_IJNSA_ILi2EEESC_SC_EEENS5_IJSC_NSA_ILi0EEESW_EEEEENS5_IJNS4_10UnderscoreESZ_SZ_EEEEENS4_13SM90_TMA_LOADENS4_14ComposedLayoutINS4_7SwizzleILi3ELi4ELi3EEENS4_18smem_ptr_flag_bitsILi32EEENST_INS5_IJSB_NSA_ILi32EEEEEENS5_IJS18_SC_EEEEEEEvNS4_8identityENS4_23SM90_TMA_LOAD_MULTICASTES1C_vS1D_EENS_8epilogue10collective6detail29Sm90TmaWarpSpecializedAdapterINS1H_15DefaultEpilogueIfSK_SK_NS1G_6thread17LinearCombinationIfLi1EffLNS1L_9ScaleType4KindE0ELNS_15FloatRoundStyleE2EfEENS1_15EpilogueDefaultEEEEEvvEEEEvNT_6ParamsE,"ax",@progbits
	.align	128
.text._ZN7cutlass13device_kernelINS_4gemm6kernel13GemmUniversalIN4cute5tupleIJiiiiEEENS1_10collective13CollectiveMmaINS1_34MainloopSm90TmaGmmaWarpSpecializedILi2ENS5_IJNS4_1CILi8EEENSA_ILi1EEESC_EEENS1_35KernelTmaWarpSpecializedCooperativeEEENS5_IJNSA_ILi256EEENSA_ILi128EEENSA_ILi64EEEEEEfNS5_IJlSC_lEEEfSK_NS4_8TiledMMAINS4_8MMA_AtomIJNS4_4SM904GMMA30MMA_64x128x8_F32TF32TF32_SS_TNILNSO_7ScaleInE1ELSQ_1EEEEEENS4_6LayoutINS5_IJNSA_ILi2EEESC_SC_EEENS5_IJSC_NSA_ILi0EEESW_EEEEENS5_IJNS4_10UnderscoreESZ_SZ_EEEEENS4_13SM90_TMA_LOADENS4_14ComposedLayoutINS4_7SwizzleILi3ELi4ELi3EEENS4_18smem_ptr_flag_bitsILi32EEENST_INS5_IJSB_NSA_ILi32EEEEEENS5_IJS18_SC_EEEEEEEvNS4_8identityENS4_23SM90_TMA_LOAD_MULTICASTES1C_vS1D_EENS_8epilogue10collective6detail29Sm90TmaWarpSpecializedAdapterINS1H_15DefaultEpilogueIfSK_SK_NS1G_6thread17LinearCombinationIfLi1EffLNS1L_9ScaleType4KindE0ELNS_15FloatRoundStyleE2EfEENS1_15EpilogueDefaultEEEEEvvEEEEvNT_6ParamsE:
        .type           _ZN7cutlass13device_kernelINS_4gemm6kernel13GemmUniversalIN4cute5tupleIJiiiiEEENS1_10collective13CollectiveMmaINS1_34MainloopSm90TmaGmmaWarpSpecializedILi2ENS5_IJNS4_1CILi8EEENSA_ILi1EEESC_EEENS1_35KernelTmaWarpSpecializedCooperativeEEENS5_IJNSA_ILi256EEENSA_ILi128EEENSA_ILi64EEEEEEfNS5_IJlSC_lEEEfSK_NS4_8TiledMMAINS4_8MMA_AtomIJNS4_4SM904GMMA30MMA_64x128x8_F32TF32TF32_SS_TNILNSO_7ScaleInE1ELSQ_1EEEEEENS4_6LayoutINS5_IJNSA_ILi2EEESC_SC_EEENS5_IJSC_NSA_ILi0EEESW_EEEEENS5_IJNS4_10UnderscoreESZ_SZ_EEEEENS4_13SM90_TMA_LOADENS4_14ComposedLayoutINS4_7SwizzleILi3ELi4ELi3EEENS4_18smem_ptr_flag_bitsILi32EEENST_INS5_IJSB_NSA_ILi32EEEEEENS5_IJS18_SC_EEEEEEEvNS4_8identityENS4_23SM90_TMA_LOAD_MULTICASTES1C_vS1D_EENS_8epilogue10collective6detail29Sm90TmaWarpSpecializedAdapterINS1H_15DefaultEpilogueIfSK_SK_NS1G_6thread17LinearCombinationIfLi1EffLNS1L_9ScaleType4KindE0ELNS_15FloatRoundStyleE2EfEENS1_15EpilogueDefaultEEEEEvvEEEEvNT_6ParamsE,@function
        .size           _ZN7cutlass13device_kernelINS_4gemm6kernel13GemmUniversalIN4cute5tupleIJiiiiEEENS1_10collective13CollectiveMmaINS1_34MainloopSm90TmaGmmaWarpSpecializedILi2ENS5_IJNS4_1CILi8EEENSA_ILi1EEESC_EEENS1_35KernelTmaWarpSpecializedCooperativeEEENS5_IJNSA_ILi256EEENSA_ILi128EEENSA_ILi64EEEEEEfNS5_IJlSC_lEEEfSK_NS4_8TiledMMAINS4_8MMA_AtomIJNS4_4SM904GMMA30MMA_64x128x8_F32TF32TF32_SS_TNILNSO_7ScaleInE1ELSQ_1EEEEEENS4_6LayoutINS5_IJNSA_ILi2EEESC_SC_EEENS5_IJSC_NSA_ILi0EEESW_EEEEENS5_IJNS4_10UnderscoreESZ_SZ_EEEEENS4_13SM90_TMA_LOADENS4_14ComposedLayoutINS4_7SwizzleILi3ELi4ELi3EEENS4_18smem_ptr_flag_bitsILi32EEENST_INS5_IJSB_NSA_ILi32EEEEEENS5_IJS18_SC_EEEEEEEvNS4_8identityENS4_23SM90_TMA_LOAD_MULTICASTES1C_vS1D_EENS_8epilogue10collective6detail29Sm90TmaWarpSpecializedAdapterINS1H_15DefaultEpilogueIfSK_SK_NS1G_6thread17LinearCombinationIfLi1EffLNS1L_9ScaleType4KindE0ELNS_15FloatRoundStyleE2EfEENS1_15EpilogueDefaultEEEEEvvEEEEvNT_6ParamsE,(.L_x_319 - _ZN7cutlass13device_kernelINS_4gemm6kernel13GemmUniversalIN4cute5tupleIJiiiiEEENS1_10collective13CollectiveMmaINS1_34MainloopSm90TmaGmmaWarpSpecializedILi2ENS5_IJNS4_1CILi8EEENSA_ILi1EEESC_EEENS1_35KernelTmaWarpSpecializedCooperativeEEENS5_IJNSA_ILi256EEENSA_ILi128EEENSA_ILi64EEEEEEfNS5_IJlSC_lEEEfSK_NS4_8TiledMMAINS4_8MMA_AtomIJNS4_4SM904GMMA30MMA_64x128x8_F32TF32TF32_SS_TNILNSO_7ScaleInE1ELSQ_1EEEEEENS4_6LayoutINS5_IJNSA_ILi2EEESC_SC_EEENS5_IJSC_NSA_ILi0EEESW_EEEEENS5_IJNS4_10UnderscoreESZ_SZ_EEEEENS4_13SM90_TMA_LOADENS4_14ComposedLayoutINS4_7SwizzleILi3ELi4ELi3EEENS4_18smem_ptr_flag_bitsILi32EEENST_INS5_IJSB_NSA_ILi32EEEEEENS5_IJS18_SC_EEEEEEEvNS4_8identityENS4_23SM90_TMA_LOAD_MULTICASTES1C_vS1D_EENS_8epilogue10collective6detail29Sm90TmaWarpSpecializedAdapterINS1H_15DefaultEpilogueIfSK_SK_NS1G_6thread17LinearCombinationIfLi1EffLNS1L_9ScaleType4KindE0ELNS_15FloatRoundStyleE2EfEENS1_15EpilogueDefaultEEEEEvvEEEEvNT_6ParamsE)
        .other          _ZN7cutlass13device_kernelINS_4gemm6kernel13GemmUniversalIN4cute5tupleIJiiiiEEENS1_10collective13CollectiveMmaINS1_34MainloopSm90TmaGmmaWarpSpecializedILi2ENS5_IJNS4_1CILi8EEENSA_ILi1EEESC_EEENS1_35KernelTmaWarpSpecializedCooperativeEEENS5_IJNSA_ILi256EEENSA_ILi128EEENSA_ILi64EEEEEEfNS5_IJlSC_lEEEfSK_NS4_8TiledMMAINS4_8MMA_AtomIJNS4_4SM904GMMA30MMA_64x128x8_F32TF32TF32_SS_TNILNSO_7ScaleInE1ELSQ_1EEEEEENS4_6LayoutINS5_IJNSA_ILi2EEESC_SC_EEENS5_IJSC_NSA_ILi0EEESW_EEEEENS5_IJNS4_10UnderscoreESZ_SZ_EEEEENS4_13SM90_TMA_LOADENS4_14ComposedLayoutINS4_7SwizzleILi3ELi4ELi3EEENS4_18smem_ptr_flag_bitsILi32EEENST_INS5_IJSB_NSA_ILi32EEEEEENS5_IJS18_SC_EEEEEEEvNS4_8identityENS4_23SM90_TMA_LOAD_MULTICASTES1C_vS1D_EENS_8epilogue10collective6detail29Sm90TmaWarpSpecializedAdapterINS1H_15DefaultEpilogueIfSK_SK_NS1G_6thread17LinearCombinationIfLi1EffLNS1L_9ScaleType4KindE0ELNS_15FloatRoundStyleE2EfEENS1_15EpilogueDefaultEEEEEvvEEEEvNT_6ParamsE,@"STO_CUDA_ENTRY STV_DEFAULT"
_ZN7cutlass13device_kernelINS_4gemm6kernel13GemmUniversalIN4cute5tupleIJiiiiEEENS1_10collective13CollectiveMmaINS1_34MainloopSm90TmaGmmaWarpSpecializedILi2ENS5_IJNS4_1CILi8EEENSA_ILi1EEESC_EEENS1_35KernelTmaWarpSpecializedCooperativeEEENS5_IJNSA_ILi256EEENSA_ILi128EEENSA_ILi64EEEEEEfNS5_IJlSC_lEEEfSK_NS4_8TiledMMAINS4_8MMA_AtomIJNS4_4SM904GMMA30MMA_64x128x8_F32TF32TF32_SS_TNILNSO_7ScaleInE1ELSQ_1EEEEEENS4_6LayoutINS5_IJNSA_ILi2EEESC_SC_EEENS5_IJSC_NSA_ILi0EEESW_EEEEENS5_IJNS4_10UnderscoreESZ_SZ_EEEEENS4_13SM90_TMA_LOADENS4_14ComposedLayoutINS4_7SwizzleILi3ELi4ELi3EEENS4_18smem_ptr_flag_bitsILi32EEENST_INS5_IJSB_NSA_ILi32EEEEEENS5_IJS18_SC_EEEEEEEvNS4_8identityENS4_23SM90_TMA_LOAD_MULTICASTES1C_vS1D_EENS_8epilogue10collective6detail29Sm90TmaWarpSpecializedAdapterINS1H_15DefaultEpilogueIfSK_SK_NS1G_6thread17LinearCombinationIfLi1EffLNS1L_9ScaleType4KindE0ELNS_15FloatRoundStyleE2EfEENS1_15EpilogueDefaultEEEEEvvEEEEvNT_6ParamsE:
[----:B------:R-:W0:Y:S01]  /*0000*/  LDC R1, c[0x0][0x28] ;  /* 0x00000a00ff017b82 */ /* 0x000e220000000800 */
[----:B------:R-:W1:Y:S01]  /*0010*/  S2R R18, SR_TID.X ;  /* 0x0000000000127919 */ /* 0x000e620000002100 */
[----:B------:R-:W-:Y:S01]  /*0020*/  ELECT P0, URZ, PT ;  /* 0x00000000003f782f */ /* 0x000fe20003800000 */
[----:B------:R-:W-:Y:S01]  /*0030*/  BSSY B0, `(.L_x_0) ;  /* 0x000000f000007945 */ /* 0x000fe20003800000 */
[--C-:B-1----:R-:W-:Y:S02]  /*0040*/  SHF.R.U32.HI R0, RZ, 0x5, R18.reuse ;  /* 0x00000005ff007819 */ /* 0x102fe40000011612 */
[----:B------:R-:W-:-:S03]  /*0050*/  SHF.R.U32.HI R3, RZ, 0x7, R18 ;  /* 0x00000007ff037819 */ /* 0x000fc60000011612 */
[----:B------:R-:W1:Y:S04]  /*0060*/  SHFL.IDX PT, R2, R0, RZ, 0x1f ;  /* 0x00001fff00027589 */ /* 0x000e6800000e0000 */
[----:B------:R2:W3:Y:S01]  /*0070*/  SHFL.IDX PT, R5, R3, RZ, 0x1f ;  /* 0x00001fff03057589 */ /* 0x0004e200000e0000 */
[----:B-1----:R-:W-:-:S13]  /*0080*/  ISETP.NE.OR P0, PT, R2, RZ, !P0 ;  /* 0x000000ff0200720c */ /* 0x002fda0004705670 */
[----:B0-23--:R-:W-:Y:S05]  /*0090*/  @P0 BRA `(.L_x_1) ;  /* 0x0000000000200947 */ /* 0x00dfea0003800000 */
[----:B------:R-:W-:Y:S02]  /*00a0*/  ULDC.64 UR4, c[0x0][0x198] ;  /* 0x0000660000047ab9 */ /* 0x000fe40000000a00 */
[----:B------:R-:W-:Y:S02]  /*00b0*/  UIADD3 UR6, UP0, UR4, 0xf0, URZ ;  /* 0x000000f004067890 */ /* 0x000fe4000ff1e03f */
[----:B------:R-:W-:Y:S02]  /*00c0*/  UIADD3 UR4, UP1, UR4, 0x1f0, URZ ;  /* 0x000001f004047890 */ /* 0x000fe4000ff3e03f */
[----:B------:R-:W-:Y:S02]  /*00d0*/  UIADD3.X UR7, URZ, UR5, URZ, UP0, !UPT ;  /* 0x000000053f077290 */ /* 0x000fe400087fe43f */
[----:B------:R-:W-:-:S07]  /*00e0*/  UIADD3.X UR5, URZ, UR5, URZ, UP1, !UPT ;  /* 0x000000053f057290 */ /* 0x000fce0008ffe43f */
[----:B------:R0:W-:Y:S02]  /*00f0*/  UTMACCTL.PF [UR6] ;  /* 0x00000000060079b9 */ /* 0x0001e40008040000 */
[----:B------:R0:W-:Y:S02]  /*0100*/  UTMACCTL.PF [UR4] ;  /* 0x00000000040079b9 */ /* 0x0001e40008040000 */
[----:B0-----:R-:W-:Y:S01]  /*0110*/  NOP ;  /* 0x0000000000007918 */ /* 0x001fe20000000000 */
.L_x_1:
[----:B------:R-:W-:Y:S05]  /*0120*/  BSYNC B0 ;  /* 0x0000000000007941 */ /* 0x000fea0003800000 */
.L_x_0:
[----:B------:R-:W0:Y:S01]  /*0130*/  SHFL.IDX PT, R3, R0, RZ, 0x1f ;  /* 0x00001fff00037589 */ /* 0x000e2200000e0000 */
[----:B------:R-:W-:-:S04]  /*0140*/  SHF.R.S32.HI R7, RZ, 0x1f, R18 ;  /* 0x0000001fff077819 */ /* 0x000fc80000011412 */
[----:B------:R-:W-:-:S04]  /*0150*/  LEA.HI R7, R7, R18, RZ, 0x7 ;  /* 0x0000001207077211 */ /* 0x000fc800078f38ff */
[----:B------:R-:W-:Y:S02]  /*0160*/  LOP3.LUT R7, R7, 0xffffff80, RZ, 0xc0, !PT ;  /* 0xffffff8007077812 */ /* 0x000fe400078ec0ff */
[----:B0-----:R-:W-:-:S13]  /*0170*/  ISETP.NE.AND P0, PT, R3, RZ, PT ;  /* 0x000000ff0300720c */ /* 0x001fda0003f05270 */
[----:B------:R-:W-:Y:S05]  /*0180*/  @P0 BRA `(.L_x_2) ;  /* 0x0000000000480947 */ /* 0x000fea0003800000 */
[----:B------:R-:W0:Y:S01]  /*0190*/  S2UR UR8, SR_CgaCtaId ;  /* 0x00000000000879c3 */ /* 0x000e220000008800 */
[----:B------:R-:W-:Y:S01]  /*01a0*/  UMOV UR4, 0x400 ;  /* 0x0000040000047882 */ /* 0x000fe20000000000 */
[----:B------:R-:W-:Y:S01]  /*01b0*/  UMOV UR5, 0x1 ;  /* 0x0000000100057882 */ /* 0x000fe20000000000 */
[----:B------:R-:W-:Y:S01]  /*01c0*/  UMOV UR6, 0x10 ;  /* 0x0000001000067882 */ /* 0x000fe20000000000 */
[----:B------:R-:W-:Y:S01]  /*01d0*/  ELECT P0, URZ, PT ;  /* 0x00000000003f782f */ /* 0x000fe20003800000 */
[----:B------:R-:W-:-:S04]  /*01e0*/  UIADD3 UR6, -UR6, 0x100000, URZ ;  /* 0x0010000006067890 */ /* 0x000fc8000fffe13f */
[----:B------:R-:W-:Y:S02]  /*01f0*/  USHF.L.U32 UR7, UR6, 0xb, URZ ;  /* 0x0000000b06077899 */ /* 0x000fe4000800063f */
[----:B------:R-:W-:Y:S02]  /*0200*/  USHF.L.U32 UR6, UR6, 0x1, URZ ;  /* 0x0000000106067899 */ /* 0x000fe4000800063f */
[----:B0-----:R-:W-:Y:S02]  /*0210*/  ULEA UR8, UR8, UR4, 0x18 ;  /* 0x0000000408087291 */ /* 0x001fe4000f8ec03f */
[----:B------:R-:W-:-:S04]  /*0220*/  UIADD3 UR4, -UR5, 0x100000, URZ ;  /* 0x0010000005047890 */ /* 0x000fc8000fffe13f */
[----:B------:R-:W-:Y:S02]  /*0230*/  USHF.L.U32 UR5, UR4, 0xb, URZ ;  /* 0x0000000b04057899 */ /* 0x000fe4000800063f */
[----:B------:R-:W-:Y:S01]  /*0240*/  USHF.L.U32 UR4, UR4, 0x1, URZ ;  /* 0x0000000104047899 */ /* 0x000fe2000800063f */
[----:B------:R-:W0:Y:S11]  /*0250*/  FENCE.VIEW.ASYNC.S ;  /* 0x00000000000073c6 */ /* 0x000e360000000000 */
[----:B0-----:R0:W1:Y:S01]  /*0260*/  SYNCS.EXCH.64 URZ, [UR8], UR4 ;  /* 0x00000004083f75b2 */ /* 0x0010620008000100 */
[----:B------:R0:W2:Y:S01]  /*0270*/  SYNCS.EXCH.64 URZ, [UR8+0x10], UR6 ;  /* 0x00001006083f75b2 */ /* 0x0000a20008000100 */
[----:B------:R0:W3:Y:S01]  /*0280*/  SYNCS.EXCH.64 URZ, [UR8+0x8], UR4 ;  /* 0x00000804083f75b2 */ /* 0x0000e20008000100 */
[----:B------:R0:W4:Y:S01]  /*0290*/  SYNCS.EXCH.64 URZ, [UR8+0x18], UR6 ;  /* 0x00001806083f75b2 */ /* 0x0001220008000100 */
[----:B------:R-:W-:Y:S01]  /*02a0*/  NOP ;  /* 0x0000000000007918 */ /* 0x000fe20000000000 */
.L_x_2:
[----:B------:R-:W5:Y:S01]  /*02b0*/  SHFL.IDX PT, R0, R0, RZ, 0x1f ;  /* 0x00001fff00007589 */ /* 0x000f6200000e0000 */
[----:B0-----:R-:W0:Y:S01]  /*02c0*/  S2UR UR8, SR_CTAID.X ;  /* 0x00000000000879c3 */ /* 0x001e220000002500 */
[----:B------:R-:W-:Y:S01]  /*02d0*/  IMAD.IADD R6, R18, 0x1, -R7 ;  /* 0x0000000112067824 */ /* 0x000fe200078e0a07 */
[----:B------:R-:W-:Y:S01]  /*02e0*/  SHF.R.S32.HI R10, RZ, 0x1f, R3 ;  /* 0x0000001fff0a7819 */ /* 0x000fe20000011403 */
[----:B------:R-:W1:Y:S01]  /*02f0*/  S2R R4, SR_CTAID.Y ;  /* 0x0000000000047919 */ /* 0x000e620000002600 */
[----:B------:R-:W-:Y:S01]  /*0300*/  ELECT P0, URZ, PT ;  /* 0x00000000003f782f */ /* 0x000fe20003800000 */
[----:B------:R-:W-:Y:S01]  /*0310*/  NOP ;  /* 0x0000000000007918 */ /* 0x000fe20000000000 */
[----:B------:R-:W-:Y:S01]  /*0320*/  SHF.R.S32.HI R7, RZ, 0x1f, R6 ;  /* 0x0000001fff077819 */ /* 0x000fe20000011406 */
[----:B------:R-:W-:Y:S01]  /*0330*/  ULDC UR4, c[0x0][0x150] ;  /* 0x0000540000047ab9 */ /* 0x000fe20000000800 */
[----:B------:R-:W-:Y:S01]  /*0340*/  LEA.HI R10, R10, R3, RZ, 0x2 ;  /* 0x000000030a0a7211 */ /* 0x000fe200078f10ff */
[----:B------:R-:W2:Y:S01]  /*0350*/  LDC R9, c[0x0][0x144] ;  /* 0x00005100ff097b82 */ /* 0x000ea20000000800 */
[----:B------:R-:W-:Y:S01]  /*0360*/  LEA.HI R7, R7, R6, RZ, 0x3 ;  /* 0x0000000607077211 */ /* 0x000fe200078f18ff */
[----:B------:R-:W-:Y:S01]  /*0370*/  NOP ;  /* 0x0000000000007918 */ /* 0x000fe20000000000 */
[----:B------:R-:W-:Y:S01]  /*0380*/  LOP3.LUT R10, R10, 0x3ffffffc, RZ, 0xc0, !PT ;  /* 0x3ffffffc0a0a7812 */ /* 0x000fe200078ec0ff */
[----:B------:R-:W-:Y:S01]  /*0390*/  IMAD.MOV.U32 R22, RZ, RZ, 0x1 ;  /* 0x00000001ff167424 */ /* 0x000fe200078e00ff */
[----:B------:R-:W-:-:S02]  /*03a0*/  SHF.R.S32.HI R8, RZ, 0x3, R7 ;  /* 0x00000003ff087819 */ /* 0x000fc40000011407 */
[----:B------:R-:W-:Y:S01]  /*03b0*/  SHF.R.S32.HI R7, RZ, 0x1f, R7 ;  /* 0x0000001fff077819 */ /* 0x000fe20000011407 */
[----:B------:R-:W3:Y:S01]  /*03c0*/  LDC R12, c[0x0][0x140] ;  /* 0x00005000ff0c7b82 */ /* 0x000ee20000000800 */
[----:B------:R-:W-:Y:S02]  /*03d0*/  IADD3 R10, R3, -R10, RZ ;  /* 0x8000000a030a7210 */ /* 0x000fe40007ffe0ff */
[----:B------:R-:W-:Y:S02]  /*03e0*/  LEA.HI R7, R7, R8, RZ, 0x2 ;  /* 0x0000000807077211 */ /* 0x000fe400078f10ff */
[----:B------:R-:W-:Y:S02]  /*03f0*/  ISETP.NE.AND P3, PT, R5, RZ, PT ;  /* 0x000000ff0500720c */ /* 0x000fe40003f65270 */
[----:B-----5:R-:W-:Y:S02]  /*0400*/  ISETP.NE.OR P0, PT, R0, RZ, !P0 ;  /* 0x000000ff0000720c */ /* 0x020fe40004705670 */
[----:B0-----:R-:W-:-:S02]  /*0410*/  I2FP.F32.U32 R0, UR8 ;  /* 0x0000000800007c45 */ /* 0x001fc40008201000 */
[----:B------:R-:W-:-:S03]  /*0420*/  LOP3.LUT R7, R7, 0xfffffffc, RZ, 0xc0, !PT ;  /* 0xfffffffc07077812 */ /* 0x000fc600078ec0ff */
[----:B------:R-:W-:Y:S01]  /*0430*/  FMUL R0, R0, UR4 ;  /* 0x0000000400007c20 */ /* 0x000fe20008400000 */
[----:B------:R-:W-:Y:S01]  /*0440*/  ULDC UR4, c[0x0][0x154] ;  /* 0x0000550000047ab9 */ /* 0x000fe20000000800 */
[----:B------:R-:W-:Y:S01]  /*0450*/  IMAD.IADD R7, R8, 0x1, -R7 ;  /* 0x0000000108077824 */ /* 0x000fe200078e0a07 */
[----:B-1----:R-:W-:-:S03]  /*0460*/  I2FP.F32.U32 R8, R4 ;  /* 0x0000000400087245 */ /* 0x002fc60000201000 */
[----:B------:R-:W-:Y:S01]  /*0470*/  IMAD R7, R10, 0x4, R7 ;  /* 0x000000040a077824 */ /* 0x000fe200078e0207 */
[----:B------:R-:W0:Y:S01]  /*0480*/  F2I.U32.TRUNC.NTZ R0, R0 ;  /* 0x0000000000007305 */ /* 0x000e22000020f000 */
[----:B------:R-:W-:Y:S01]  /*0490*/  VOTEU.ALL UP0, P0 ;  /* 0x00000000003f7886 */ /* 0x000fe20000000000 */
[----:B------:R-:W-:Y:S01]  /*04a0*/  FMUL R10, R8, UR4 ;  /* 0x00000004080a7c20 */ /* 0x000fe20008400000 */
[C---:B------:R-:W-:Y:S01]  /*04b0*/  IMAD.SHL.U32 R152, R7.reuse, 0x4, RZ ;  /* 0x0000000407987824 */ /* 0x040fe200078e00ff */
[----:B------:R-:W-:Y:S01]  /*04c0*/  UMOV UR4, 0x20 ;  /* 0x0000002000047882 */ /* 0x000fe20000000000 */
[----:B---3--:R-:W-:Y:S01]  /*04d0*/  ISETP.EQ.U32.AND P2, PT, R12, 0x1, PT ;  /* 0x000000010c00780c */ /* 0x008fe20003f42070 */
[----:B------:R-:W1:Y:S01]  /*04e0*/  @!UP0 S2UR UR7, SR_CgaCtaId ;  /* 0x00000000000789c3 */ /* 0x000e620000008800 */
[----:B------:R-:W-:Y:S01]  /*04f0*/  @!UP0 UMOV UR6, 0x400 ;  /* 0x0000040000068882 */ /* 0x000fe20000000000 */
[----:B------:R-:W-:Y:S01]  /*0500*/  LOP3.LUT R152, R7, 0xc, R152, 0x78, !PT ;  /* 0x0000000c07987812 */ /* 0x000fe200078e7898 */
[----:B------:R-:W3:Y:S01]  /*0510*/  F2I.U32.TRUNC.NTZ R10, R10 ;  /* 0x0000000a000a7305 */ /* 0x000ee2000020f000 */
[----:B------:R-:W-:-:S04]  /*0520*/  @!UP0 UIADD3 UR4, -UR4, 0x100000, URZ ;  /* 0x0010000004048890 */ /* 0x000fc8000fffe13f */
[----:B------:R-:W-:Y:S02]  /*0530*/  @!UP0 USHF.L.U32 UR5, UR4, 0xb, URZ ;  /* 0x0000000b04058899 */ /* 0x000fe4000800063f */
[----:B------:R-:W-:Y:S01]  /*0540*/  @!UP0 USHF.L.U32 UR4, UR4, 0x1, URZ ;  /* 0x0000000104048899 */ /* 0x000fe2000800063f */
[----:B------:R-:W-:Y:S01]  /*0550*/  SHF.R.S32.HI R3, RZ, 0x1f, R152 ;  /* 0x0000001fff037819 */ /* 0x000fe20000011498 */
[----:B------:R-:W-:Y:S01]  /*0560*/  VOTEU.ALL UP1, P0 ;  /* 0x00000000003f7886 */ /* 0x000fe20000020000 */
[----:B------:R-:W5:Y:S01]  /*0570*/  LDC R7, c[0x0][0x148] ;  /* 0x00005200ff077b82 */ /* 0x000f620000000800 */
[----:B0-----:R-:W-:Y:S02]  /*0580*/  IADD3 R14, -R0, RZ, RZ ;  /* 0x000000ff000e7210 */ /* 0x001fe40007ffe1ff */
[----:B------:R-:W-:-:S03]  /*0590*/  LEA.HI R8, R3, R152, RZ, 0x3 ;  /* 0x0000009803087211 */ /* 0x000fc600078f18ff */
[----:B--2---:R-:W-:Y:S01]  /*05a0*/  IMAD R3, R9, R14, UR8 ;  /* 0x0000000809037e24 */ /* 0x004fe2000f8e020e */
[----:B------:R-:W-:Y:S02]  /*05b0*/  LOP3.LUT R11, R8, 0xfffffff8, RZ, 0xc0, !PT ;  /* 0xfffffff8080b7812 */ /* 0x000fe400078ec0ff */
[----:B------:R-:W-:Y:S02]  /*05c0*/  SHF.R.S32.HI R9, RZ, 0x1f, R2 ;  /* 0x0000001fff097819 */ /* 0x000fe40000011402 */
[----:B---3--:R-:W-:Y:S01]  /*05d0*/  IADD3 R24, -R10, RZ, RZ ;  /* 0x000000ff0a187210 */ /* 0x008fe20007ffe1ff */
[----:B------:R-:W-:Y:S01]  /*05e0*/  IMAD.IADD R0, R152, 0x1, -R11 ;  /* 0x0000000198007824 */ /* 0x000fe200078e0a0b */
[----:B------:R-:W-:Y:S01]  /*05f0*/  LEA.HI R9, R9, R2, RZ, 0x2 ;  /* 0x0000000209097211 */ /* 0x000fe200078f10ff */
[----:B-1----:R-:W-:-:S03]  /*0600*/  @!UP0 ULEA UR6, UR7, UR6, 0x18 ;  /* 0x0000000607068291 */ /* 0x002fc6000f8ec03f */
[----:B------:R-:W-:Y:S01]  /*0610*/  LOP3.LUT R9, R9, 0xfffffffc, RZ, 0xc0, !PT ;  /* 0xfffffffc09097812 */ /* 0x000fe200078ec0ff */
[----:B------:R-:W-:Y:S01]  /*0620*/  VOTEU.ALL UP0, P0 ;  /* 0x00000000003f7886 */ /* 0x000fe20000000000 */
[----:B------:R-:W-:Y:S02]  /*0630*/  ISETP.NE.AND P4, PT, R0, R3, PT ;  /* 0x000000030000720c */ /* 0x000fe40003f85270 */
[----:B------:R-:W-:Y:S01]  /*0640*/  LOP3.LUT P0, RZ, R6, 0x7, RZ, 0xc0, !PT ;  /* 0x0000000706ff7812 */ /* 0x000fe2000780c0ff */
[----:B------:R-:W-:Y:S02]  /*0650*/  IMAD.IADD R0, R2, 0x1, -R9 ;  /* 0x0000000102007824 */ /* 0x000fe400078e0a09 */
[----:B-----5:R-:W-:Y:S01]  /*0660*/  IMAD R9, R7, R24, R4 ;  /* 0x0000001807097224 */ /* 0x020fe200078e0204 */
[----:B------:R-:W-:Y:S01]  /*0670*/  ISETP.LT.U32.AND P0, PT, R152, 0x8, !P0 ;  /* 0x000000089800780c */ /* 0x000fe20004701070 */
[----:B------:R-:W-:Y:S01]  /*0680*/  VIADD R6, R5, 0xffffffff ;  /* 0xffffffff05067836 */ /* 0x000fe20000000000 */
[C---:B------:R-:W-:Y:S01]  /*0690*/  ISETP.NE.AND P1, PT, R0.reuse, 0x3, PT ;  /* 0x000000030000780c */ /* 0x040fe20003f25270 */
[----:B------:R-:W0:Y:S02]  /*06a0*/  FENCE.VIEW.ASYNC.S ;  /* 0x00000000000073c6 */ /* 0x000e240000000000 */
[----:B0-----:R0:W1:Y:S01]  /*06b0*/  @!UP0 SYNCS.EXCH.64 URZ, [UR6+0x30], UR4 ;  /* 0x00003004063f85b2 */ /* 0x0010620008000100 */
[----:B------:R-:W-:-:S02]  /*06c0*/  ISETP.EQ.OR P1, PT, R0, RZ, !P1 ;  /* 0x000000ff0000720c */ /* 0x000fc40004f22670 */
[----:B------:R-:W-:Y:S02]  /*06d0*/  @P4 SHF.R.S32.HI R8, RZ, 0x3, R8 ;  /* 0x00000003ff084819 */ /* 0x000fe40000011408 */
[----:B------:R-:W-:Y:S02]  /*06e0*/  ISETP.EQ.AND P1, PT, R5, RZ, P1 ;  /* 0x000000ff0500720c */ /* 0x000fe40000f22270 */
[----:B------:R-:W-:Y:S02]  /*06f0*/  @P4 ISETP.NE.AND P5, PT, R8, R9, PT ;  /* 0x000000090800420c */ /* 0x000fe40003fa5270 */
[----:B------:R-:W-:Y:S02]  /*0700*/  ISETP.GE.U32.AND P6, PT, R6, 0x2, PT ;  /* 0x000000020600780c */ /* 0x000fe40003fc6070 */
[----:B------:R-:W-:Y:S02]  /*0710*/  SEL R9, RZ, 0x1, !P0 ;  /* 0x00000001ff097807 */ /* 0x000fe40004000000 */
[----:B------:R-:W-:Y:S01]  /*0720*/  @P4 SEL R22, RZ, 0x1, P5 ;  /* 0x00000001ff164807 */ /* 0x000fe20002800000 */
[----:B------:R0:W2:Y:S01]  /*0730*/  @!UP1 SYNCS.EXCH.64 URZ, [UR6+0x38], UR4 ;  /* 0x00003804063f95b2 */ /* 0x0000a20008000100 */
[----:B------:R-:W-:Y:S01]  /*0740*/  SEL R19, RZ, 0x1, !P1 ;  /* 0x00000001ff137807 */ /* 0x000fe20004800000 */
[----:B------:R-:W-:Y:S01]  /*0750*/  NOP ;  /* 0x0000000000007918 */ /* 0x000fe20000000000 */
[----:B------:R-:W-:-:S02]  /*0760*/  LOP3.LUT R22, R22, R9, RZ, 0xc0, !PT ;  /* 0x0000000916167212 */ /* 0x000fc400078ec0ff */
[----:B------:R-:W-:Y:S01]  /*0770*/  SEL R19, R19, 0x2, P6 ;  /* 0x0000000213137807 */ /* 0x000fe20003000000 */
[----:B------:R-:W-:Y:S06]  /*0780*/  @!P2 BRA `(.L_x_3) ;  /* 0x000000000008a947 */ /* 0x000fec0003800000 */
[----:B-12-4-:R-:W-:Y:S01]  /*0790*/  UCGABAR_ARV ;  /* 0x00000000000079c7 */ /* 0x016fe20008000000 */
[----:B------:R-:W-:Y:S05]  /*07a0*/  BRA `(.L_x_4) ;  /* 0x0000000000047947 */ /* 0x000fea0003800000 */
.L_x_3:
[----:B-12-4-:R-:W-:Y:S01]  /*07b0*/  NOP ;  /* 0x0000000000007918 */ /* 0x016fe20000000000 */
.L_x_4:
[----:B------:R-:W1:Y:S01]  /*07c0*/  LDC R2, c[0x0][0x65c] ;  /* 0x00019700ff027b82 */ /* 0x000e620000000800 */
[----:B------:R-:W-:Y:S02]  /*07d0*/  MOV R8, UR8 ;  /* 0x0000000800087c02 */ /* 0x000fe40008000f00 */
[----:B------:R-:W-:Y:S02]  /*07e0*/  MOV R9, RZ ;  /* 0x000000ff00097202 */ /* 0x000fe40000000f00 */
[----:B-1----:R-:W-:-:S04]  /*07f0*/  ISETP.NE.AND P1, PT, R2, 0x1, PT ;  /* 0x000000010200780c */ /* 0x002fc80003f25270 */
[----:B------:R-:W-:-:S09]  /*0800*/  P2R R5, PR, RZ, 0x2 ;  /* 0x00000002ff057803 */ /* 0x000fd20000000000 */
[----:B------:R-:W1:Y:S01]  /*0810*/  @P1 LDC R17, c[0x0][0x10] ;  /* 0x00000400ff111b82 */ /* 0x000e620000000800 */
[----:B------:R-:W-:Y:S02]  /*0820*/  @P1 IMAD.MOV.U32 R5, RZ, RZ, RZ ;  /* 0x000000ffff051224 */ /* 0x000fe400078e00ff */
[----:B------:R-:W-:-:S05]  /*0830*/  @P1 IMAD.MOV.U32 R13, RZ, RZ, RZ ;  /* 0x000000ffff0d1224 */ /* 0x000fca00078e00ff */
[----:B------:R-:W2:Y:S01]  /*0840*/  @!P1 LDC R11, c[0x0][0xc] ;  /* 0x00000300ff0b9b82 */ /* 0x000ea20000000800 */
[----:B-1----:R-:W-:-:S04]  /*0850*/  @P1 IMAD.WIDE.U32 R16, R17, UR8, R4 ;  /* 0x0000000811101c25 */ /* 0x002fc8000f8e0004 */
[----:B------:R-:W-:Y:S02]  /*0860*/  @P1 IMAD.IADD R17, R17, 0x1, R13 ;  /* 0x0000000111111824 */ /* 0x000fe400078e020d */
[----:B--2---:R-:W-:-:S04]  /*0870*/  @!P1 IMAD.WIDE.U32 R8, R4, R11, R8 ;  /* 0x0000000b04089225 */ /* 0x004fc800078e0008 */
[----:B------:R-:W-:Y:S01]  /*0880*/  @!P1 IMAD.MOV.U32 R16, RZ, RZ, R8 ;  /* 0x000000ffff109224 */ /* 0x000fe200078e0008 */
[----:B------:R-:W-:Y:S01]  /*0890*/  @!P1 MOV R17, R9 ;  /* 0x0000000900119202 */ /* 0x000fe20000000f00 */
[----:B------:R-:W-:Y:S06]  /*08a0*/  @!P2 BRA `(.L_x_5) ;  /* 0x00000000000ca947 */ /* 0x000fec0003800000 */
[----:B------:R-:W-:Y:S01]  /*08b0*/  UCGABAR_WAIT ;  /* 0x0000000000007dc7 */ /* 0x000fe20008000000 */
[----:B------:R-:W-:Y:S01]  /*08c0*/  CCTL.IVALL ;  /* 0x00000000ff00798f */ /* 0x000fe20002000000 */
[----:B------:R-:W-:Y:S05]  /*08d0*/  BRA `(.L_x_6) ;  /* 0x0000000000047947 */ /* 0x000fea0003800000 */
.L_x_5:
[----:B------:R-:W-:Y:S06]  /*08e0*/  BAR.SYNC.DEFER_BLOCKING 0x0 ;  /* 0x0000000000007b1d */ /* 0x000fec0000010000 */
.L_x_6:
[----:B------:R-:W-:Y:S05]  /*08f0*/  @!P3 BRA `(.L_x_7) ;  /* 0x0000008c0018b947 */ /* 0x000fea0003800000 */
[----:B------:R-:W-:-:S13]  /*0900*/  ISETP.GT.U32.AND P0, PT, R6, 0x1, PT ;  /* 0x000000010600780c */ /* 0x000fda0003f04070 */
[----:B0-----:R-:W-:Y:S05]  /*0910*/  @P0 EXIT ;  /* 0x000000000000094d */ /* 0x001fea0003800000 */
[----:B------:R-:W-:Y:S01]  /*0920*/  ULDC.64 UR4, c[0x0][0x650] ;  /* 0x0001940000047ab9 */ /* 0x000fe20000000a00 */
[----:B------:R-:W-:Y:S01]  /*0930*/  PRMT R0, RZ, 0x7610, R0 ;  /* 0x00007610ff007816 */ /* 0x000fe20000000000 */
[----:B------:R-:W-:Y:S01]  /*0940*/  IMAD.MOV.U32 R153, RZ, RZ, -0x1 ;  /* 0xffffffffff997424 */ /* 0x000fe200078e00ff */
[----:B------:R-:W-:Y:S01]  /*0950*/  ISETP.GE.U32.AND P0, PT, R16, UR4, PT ;  /* 0x0000000410007c0c */ /* 0x000fe2000bf06070 */
[----:B------:R-:W-:Y:S01]  /*0960*/  IMAD.MOV.U32 R154, RZ, RZ, -0x1 ;  /* 0xffffffffff9a7424 */ /* 0x000fe200078e00ff */
[----:B------:R-:W-:Y:S02]  /*0970*/  MOV R23, 0xffffffff ;  /* 0xffffffff00177802 */ /* 0x000fe40000000f00 */
[----:B------:R-:W-:-:S13]  /*0980*/  ISETP.GE.U32.AND.EX P0, PT, R17, UR5, PT, P0 ;  /* 0x0000000511007c0c */ /* 0x000fda000bf06100 */
[----:B------:R-:W-:Y:S05]  /*0990*/  @P0 BRA `(.L_x_8) ;  /* 0x00000004002c0947 */ /* 0x000fea0003800000 */
[----:B------:R-:W0:Y:S01]  /*09a0*/  LDC.64 R20, c[0x0][0x628] ;  /* 0x00018a00ff147b82 */ /* 0x000e220000000a00 */
[----:B------:R-:W-:Y:S02]  /*09b0*/  IMAD.MOV.U32 R8, RZ, RZ, R16 ;  /* 0x000000ffff087224 */ /* 0x000fe400078e0010 */
[----:B------:R-:W-:-:S05]  /*09c0*/  IMAD.MOV.U32 R9, RZ, RZ, R17 ;  /* 0x000000ffff097224 */ /* 0x000fca00078e0011 */
[----:B------:R-:W1:Y:S08]  /*09d0*/  LDC R0, c[0x0][0x630] ;  /* 0x00018c00ff007b82 */ /* 0x000e700000000800 */
[----:B------:R-:W2:Y:S01]  /*09e0*/  LDC.64 R26, c[0x0][0x620] ;  /* 0x00018800ff1a7b82 */ /* 0x000ea20000000a00 */
[----:B0-----:R-:W-:-:S04]  /*09f0*/  ISETP.NE.U32.AND P0, PT, R20, RZ, PT ;  /* 0x000000ff1400720c */ /* 0x001fc80003f05070 */
[----:B------:R-:W-:-:S13]  /*0a00*/  ISETP.NE.AND.EX P0, PT, R21, RZ, PT, P0 ;  /* 0x000000ff1500720c */ /* 0x000fda0003f05300 */
[----:B-12---:R-:W-:Y:S05]  /*0a10*/  @!P0 BRA `(.L_x_9) ;  /* 0x0000000000288947 */ /* 0x006fea0003800000 */
[----:B------:R-:W0:Y:S02]  /*0a20*/  LDC R13, c[0x0][0x634] ;  /* 0x00018d00ff0d7b82 */ /* 0x000e240000000800 */
[----:B0-----:R-:W-:-:S04]  /*0a30*/  IADD3 R13, P0, R16, R13, RZ ;  /* 0x0000000d100d7210 */ /* 0x001fc80007f1e0ff */
[----:B------:R-:W-:-:S05]  /*0a40*/  IADD3.X R15, RZ, R17, RZ, P0, !PT ;  /* 0x00000011ff0f7210 */ /* 0x000fca00007fe4ff */
[----:B------:R-:W-:-:S04]  /*0a50*/  IMAD.WIDE.U32 R8, R15, R20, RZ ;  /* 0x000000140f087225 */ /* 0x000fc800078e00ff */
[----:B------:R-:W-:-:S04]  /*0a60*/  IMAD.WIDE.U32 R10, P0, R13, R21, R8 ;  /* 0x000000150d0a7225 */ /* 0x000fc80007800008 */
[----:B------:R-:W-:-:S04]  /*0a70*/  IMAD.WIDE.U32 R8, R13, R20, RZ ;  /* 0x000000140d087225 */ /* 0x000fc800078e00ff */
[----:B------:R-:W-:Y:S01]  /*0a80*/  IMAD.X R13, RZ, RZ, RZ, P0 ;  /* 0x000000ffff0d7224 */ /* 0x000fe200000e06ff */
[----:B------:R-:W-:Y:S01]  /*0a90*/  IADD3 RZ, P0, R9, R10, RZ ;  /* 0x0000000a09ff7210 */ /* 0x000fe20007f1e0ff */
[----:B------:R-:W-:-:S04]  /*0aa0*/  IMAD.MOV.U32 R12, RZ, RZ, R11 ;  /* 0x000000ffff0c7224 */ /* 0x000fc800078e000b */
[----:B------:R-:W-:-:S08]  /*0ab0*/  IMAD.WIDE.U32.X R8, R15, R21, R12, P0 ;  /* 0x000000150f087225 */ /* 0x000fd000000e040c */
.L_x_9:
[----:B------:R-:W0:Y:S01]  /*0ac0*/  LDC.64 R20, c[0x0][0x640] ;  /* 0x00019000ff147b82 */ /* 0x000e220000000a00 */
[--C-:B------:R-:W-:Y:S01]  /*0ad0*/  SHF.R.U64 R28, R8, R0, R9.reuse ;  /* 0x00000000081c7219 */ /* 0x100fe20000001209 */
[----:B------:R-:W-:Y:S01]  /*0ae0*/  IMAD R30, R7, R24, R4 ;  /* 0x00000018071e7224 */ /* 0x000fe200078e0204 */
[----:B------:R-:W-:Y:S02]  /*0af0*/  SHF.R.U32.HI R0, RZ, R0, R9 ;  /* 0x00000000ff007219 */ /* 0x000fe40000011609 */
[----:B------:R-:W-:Y:S02]  /*0b00*/  IADD3 R5, P0, RZ, -R28, RZ ;  /* 0x8000001cff057210 */ /* 0x000fe40007f1e0ff */
[----:B------:R-:W-:Y:S01]  /*0b10*/  MOV R23, 0x1 ;  /* 0x0000000100177802 */ /* 0x000fe20000000f00 */
[----:B------:R-:W1:Y:S01]  /*0b20*/  LDC R6, c[0x0][0x618] ;  /* 0x00018600ff067b82 */ /* 0x000e620000000800 */
[----:B------:R-:W-:-:S05]  /*0b30*/  IADD3.X R9, RZ, ~R0, RZ, P0, !PT ;  /* 0x80000000ff097210 */ /* 0x000fca00007fe4ff */
[-C--:B------:R-:W-:Y:S02]  /*0b40*/  IMAD R0, R9, R26.reuse, RZ ;  /* 0x0000001a09007224 */ /* 0x080fe400078e02ff */
[----:B------:R-:W2:Y:S01]  /*0b50*/  LDC R11, c[0x0][0x608] ;  /* 0x00018200ff0b7b82 */ /* 0x000ea20000000800 */
[----:B------:R-:W-:-:S04]  /*0b60*/  IMAD.WIDE.U32 R8, R5, R26, R16 ;  /* 0x0000001a05087225 */ /* 0x000fc800078e0010 */
[----:B------:R-:W-:-:S03]  /*0b70*/  IMAD R5, R5, R27, R0 ;  /* 0x0000001b05057224 */ /* 0x000fc600078e0200 */
[----:B------:R-:W3:Y:S01]  /*0b80*/  LDC R12, c[0x0][0x658] ;  /* 0x00019600ff0c7b82 */ /* 0x000ee20000000800 */
[----:B0-----:R-:W-:Y:S01]  /*0b90*/  ISETP.NE.U32.AND P0, PT, R20, RZ, PT ;  /* 0x000000ff1400720c */ /* 0x001fe20003f05070 */
[----:B------:R-:W-:Y:S02]  /*0ba0*/  IMAD.IADD R5, R9, 0x1, R5 ;  /* 0x0000000109057824 */ /* 0x000fe400078e0205 */
[----:B------:R-:W-:Y:S01]  /*0bb0*/  IMAD.MOV.U32 R9, RZ, RZ, -0x1 ;  /* 0xffffffffff097424 */ /* 0x000fe200078e00ff */
[----:B------:R-:W-:-:S03]  /*0bc0*/  ISETP.NE.AND.EX P0, PT, R21, RZ, PT, P0 ;  /* 0x000000ff1500720c */ /* 0x000fc60003f05300 */
[----:B------:R-:W0:Y:S01]  /*0bd0*/  LDC R15, c[0x0][0x600] ;  /* 0x00018000ff0f7b82 */ /* 0x000e220000000800 */
[-CC-:B-1----:R-:W-:Y:S02]  /*0be0*/  SHF.R.U64 R13, R8, R6.reuse, R5.reuse ;  /* 0x00000006080d7219 */ /* 0x182fe40000001205 */
[----:B------:R-:W-:-:S05]  /*0bf0*/  SHF.R.U32.HI R0, RZ, R6, R5 ;  /* 0x00000006ff007219 */ /* 0x000fca0000011605 */
[----:B------:R-:W1:Y:S01]  /*0c00*/  LDC R14, c[0x0][0x648] ;  /* 0x00019200ff0e7b82 */ /* 0x000e620000000800 */
[-CC-:B--2---:R-:W-:Y:S02]  /*0c10*/  SHF.R.U64 R27, R13, R11.reuse, R0.reuse ;  /* 0x0000000b0d1b7219 */ /* 0x184fe40000001200 */
[----:B------:R-:W-:-:S05]  /*0c20*/  SHF.R.U32.HI R5, RZ, R11, R0 ;  /* 0x0000000bff057219 */ /* 0x000fca0000011600 */
[----:B------:R-:W2:Y:S01]  /*0c30*/  LDC R26, c[0x0][0x638] ;  /* 0x00018e00ff1a7b82 */ /* 0x000ea20000000800 */
[-CC-:B---3--:R-:W-:Y:S02]  /*0c40*/  SHF.R.U64 R24, R27, R12.reuse, R5.reuse ;  /* 0x0000000c1b187219 */ /* 0x188fe40000001205 */
[-C--:B------:R-:W-:Y:S02]  /*0c50*/  SHF.L.U32 R0, R9, R12.reuse, RZ ;  /* 0x0000000c09007219 */ /* 0x080fe400000006ff */
[----:B------:R-:W-:Y:S01]  /*0c60*/  SHF.R.U32.HI R5, RZ, R12, R5 ;  /* 0x0000000cff057219 */ /* 0x000fe20000011605 */
[----:B------:R-:W-:Y:S01]  /*0c70*/  IMAD.MOV.U32 R4, RZ, RZ, R24 ;  /* 0x000000ffff047224 */ /* 0x000fe200078e0018 */
[----:B------:R-:W-:Y:S01]  /*0c80*/  LOP3.LUT R10, RZ, R0, RZ, 0x33, !PT ;  /* 0x00000000ff0a7212 */ /* 0x000fe200078e33ff */
[----:B------:R-:W3:Y:S01]  /*0c90*/  LDC R25, c[0x0][0x610] ;  /* 0x00018400ff197b82 */ /* 0x000ee20000000800 */
[----:B------:R-:W-:Y:S05]  /*0ca0*/  @!P0 BRA `(.L_x_10) ;  /* 0x0000000000288947 */ /* 0x000fea0003800000 */
[----:B------:R-:W4:Y:S02]  /*0cb0*/  LDC R9, c[0x0][0x64c] ;  /* 0x00019300ff097b82 */ /* 0x000f240000000800 */
[----:B----4-:R-:W-:-:S05]  /*0cc0*/  IADD3 R9, P0, R24, R9, RZ ;  /* 0x0000000918097210 */ /* 0x010fca0007f1e0ff */
[----:B------:R-:W-:-:S04]  /*0cd0*/  IMAD.X R11, RZ, RZ, R5, P0 ;  /* 0x000000ffff0b7224 */ /* 0x000fc800000e0605 */
[----:B------:R-:W-:-:S04]  /*0ce0*/  IMAD.WIDE.U32 R4, R11, R20, RZ ;  /* 0x000000140b047225 */ /* 0x000fc800078e00ff */
[----:B------:R-:W-:-:S04]  /*0cf0*/  IMAD.WIDE.U32 R6, P0, R9, R21, R4 ;  /* 0x0000001509067225 */ /* 0x000fc80007800004 */
[----:B------:R-:W-:Y:S01]  /*0d00*/  IMAD.WIDE.U32 R4, R9, R20, RZ ;  /* 0x0000001409047225 */ /* 0x000fe200078e00ff */
[----:B------:R-:W-:-:S03]  /*0d10*/  IADD3.X R9, RZ, RZ, RZ, P0, !PT ;  /* 0x000000ffff097210 */ /* 0x000fc600007fe4ff */
[----:B------:R-:W-:Y:S01]  /*0d20*/  IMAD.MOV.U32 R8, RZ, RZ, R7 ;  /* 0x000000ffff087224 */ /* 0x000fe200078e0007 */
[----:B------:R-:W-:-:S05]  /*0d30*/  IADD3 RZ, P0, R5, R6, RZ ;  /* 0x0000000605ff7210 */ /* 0x000fca0007f1e0ff */
[----:B------:R-:W-:-:S08]  /*0d40*/  IMAD.WIDE.U32.X R4, R11, R21, R8, P0 ;  /* 0x000000150b047225 */ /* 0x000fd000000e0408 */
.L_x_10:
[----:B-1----:R-:W-:Y:S01]  /*0d50*/  SHF.R.U64 R4, R4, R14, R5 ;  /* 0x0000000e04047219 */ /* 0x002fe20000001205 */
[----:B0-----:R-:W-:Y:S01]  /*0d60*/  VIADD R6, R15, 0xffffffff ;  /* 0xffffffff0f067836 */ /* 0x001fe20000000000 */
[----:B------:R-:W-:Y:S01]  /*0d70*/  SHF.L.U32 R0, R23, R12, RZ ;  /* 0x0000000c17007219 */ /* 0x000fe200000006ff */
[----:B------:R-:W-:Y:S01]  /*0d80*/  IMAD.MOV.U32 R23, RZ, RZ, R28 ;  /* 0x000000ffff177224 */ /* 0x000fe200078e001c */
[----:B------:R-:W-:Y:S02]  /*0d90*/  LOP3.LUT R5, R27, R10, RZ, 0xc0, !PT ;  /* 0x0000000a1b057212 */ /* 0x000fe400078ec0ff */
[----:B------:R-:W-:Y:S02]  /*0da0*/  IADD3 R7, -R4, RZ, RZ ;  /* 0x000000ff04077210 */ /* 0x000fe40007ffe1ff */
[----:B------:R-:W-:Y:S01]  /*0db0*/  SEL R3, R3, R30, !P1 ;  /* 0x0000001e03037207 */ /* 0x000fe20004800000 */
[----:B------:R-:W-:Y:S01]  /*0dc0*/  IMAD R4, R0, R4, R5 ;  /* 0x0000000400047224 */ /* 0x000fe200078e0205 */
[----:B------:R-:W-:Y:S01]  /*0dd0*/  LOP3.LUT R6, R13, R6, RZ, 0xc0, !PT ;  /* 0x000000060d067212 */ /* 0x000fe200078ec0ff */
[----:B--2---:R-:W-:-:S02]  /*0de0*/  IMAD R0, R7, R26, R24 ;  /* 0x0000001a07007224 */ /* 0x004fc400078e0218 */
[----:B---3--:R-:W-:Y:S02]  /*0df0*/  IMAD R3, R4, R25, R3 ;  /* 0x0000001904037224 */ /* 0x008fe400078e0203 */
[----:B------:R-:W-:Y:S02]  /*0e00*/  IMAD.MOV.U32 R5, RZ, RZ, 0x1 ;  /* 0x00000001ff057424 */ /* 0x000fe400078e00ff */
[----:B------:R-:W-:-:S03]  /*0e10*/  IMAD R4, R0, R15, R6 ;  /* 0x0000000f00047224 */ /* 0x000fc600078e0206 */
[----:B------:R-:W-:Y:S02]  /*0e20*/  PRMT R0, R5, 0x7610, R0 ;  /* 0x0000761005007816 */ /* 0x000fe40000000000 */
[----:B------:R-:W-:Y:S02]  /*0e30*/  SEL R154, R4, R3, !P1 ;  /* 0x00000003049a7207 */ /* 0x000fe40004800000 */
[----:B------:R-:W-:-:S07]  /*0e40*/  SEL R153, R3, R4, !P1 ;  /* 0x0000000403997207 */ /* 0x000fce0004800000 */
.L_x_8:
[----:B------:R-:W-:-:S08]  /*0e50*/  NOP ;  /* 0x0000000000007918 */ /* 0x000fd00000000000 */
[----:B------:R-:W0:Y:S02]  /*0e60*/  USETMAXREG.TRY_ALLOC.CTAPOOL UP0, 0xe8 ;  /* 0x000000e8000079c8 */ /* 0x000e240008000600 */
[----:B0-----:R-:W-:-:S13]  /*0e70*/  PLOP3.LUT P0, PT, PT, PT, UP0, 0x80, 0x0 ;  /* 0x000000000000781c */ /* 0x001fda0003f0f008 */
[----:B------:R-:W-:Y:S05]  /*0e80*/  @!P0 BRA `(.L_x_8) ;  /* 0xfffffffc00f08947 */ /* 0x000fea000383ffff */
[----:B------:R-:W-:Y:S01]  /*0e90*/  ULDC.64 UR4, c[0x0][0x598] ;  /* 0x0001660000047ab9 */ /* 0x000fe20000000a00 */
[----:B------:R-:W-:Y:S01]  /*0ea0*/  ULDC.64 UR36, c[0x0][0x208] ;  /* 0x0000820000247ab9 */ /* 0x000fe20000000a00 */
[----:B------:R-:W-:-:S04]  /*0eb0*/  ISETP.NE.U32.AND P0, PT, RZ, UR4, PT ;  /* 0x00000004ff007c0c */ /* 0x000fc8000bf05070 */
[----:B------:R-:W-:-:S13]  /*0ec0*/  ISETP.NE.AND.EX P0, PT, RZ, UR5, PT, P0 ;  /* 0x00000005ff007c0c */ /* 0x000fda000bf05300 */
[----:B------:R-:W-:Y:S05]  /*0ed0*/  @!P0 BRA `(.L_x_11) ;  /* 0x00000000001c8947 */ /* 0x000fea0003800000 */
[----:B------:R-:W0:Y:S02]  /*0ee0*/  LDC.64 R4, c[0x0][0x598] ;  /* 0x00016600ff047b82 */ /* 0x000e240000000a00 */
[----:B0-----:R-:W2:Y:S02]  /*0ef0*/  LDG.E.64 R4, desc[UR36][R4.64] ;  /* 0x0000002404047981 */ /* 0x001ea4000c1e1b00 */
[----:B--2---:R-:W-:-:S04]  /*0f00*/  ISETP.NE.U32.AND P0, PT, R4, RZ, PT ;  /* 0x000000ff0400720c */ /* 0x004fc80003f05070 */
[----:B------:R-:W-:-:S13]  /*0f10*/  ISETP.NE.AND.EX P0, PT, R5, RZ, PT, P0 ;  /* 0x000000ff0500720c */ /* 0x000fda0003f05300 */
[----:B------:R-:W-:Y:S05]  /*0f20*/  @!P0 BRA `(.L_x_11) ;  /* 0x0000000000088947 */ /* 0x000fea0003800000 */
[----:B------:R0:W5:Y:S01]  /*0f30*/  LD.E R155, desc[UR36][R4.64] ;  /* 0x00000024049b7980 */ /* 0x000162000c101900 */
[----:B------:R-:W-:Y:S05]  /*0f40*/  BRA `(.L_x_12) ;  /* 0x0000000000247947 */ /* 0x000fea0003800000 */
.L_x_11:
[----:B------:R-:W-:Y:S02]  /*0f50*/  ULDC.64 UR4, c[0x0][0x588] ;  /* 0x0001620000047ab9 */ /* 0x000fe40000000a00 */
[----:B------:R-:W-:-:S04]  /*0f60*/  ISETP.NE.U32.AND P0, PT, RZ, UR4, PT ;  /* 0x00000004ff007c0c */ /* 0x000fc8000bf05070 */
[----:B------:R-:W-:-:S13]  /*0f70*/  ISETP.NE.AND.EX P0, PT, RZ, UR5, PT, P0 ;  /* 0x00000005ff007c0c */ /* 0x000fda000bf05300 */
[----:B------:R-:W-:Y:S05]  /*0f80*/  @!P0 BRA `(.L_x_13) ;  /* 0x00000000000c8947 */ /* 0x000fea0003800000 */
[----:B------:R-:W0:Y:S02]  /*0f90*/  LDC.64 R4, c[0x0][0x588] ;  /* 0x00016200ff047b82 */ /* 0x000e240000000a00 */
[----:B0-----:R1:W5:Y:S01]  /*0fa0*/  LDG.E R155, desc[UR36][R4.64] ;  /* 0x00000024049b7981 */ /* 0x001362000c1e1900 */
[----:B------:R-:W-:Y:S05]  /*0fb0*/  BRA `(.L_x_12) ;  /* 0x0000000000087947 */ /* 0x000fea0003800000 */
.L_x_13:
[----:B------:R-:W-:Y:S02]  /*0fc0*/  ULDC UR4, c[0x0][0x580] ;  /* 0x0001600000047ab9 */ /* 0x000fe40000000800 */
[----:B------:R-:W-:-:S07]  /*0fd0*/  MOV R155, UR4 ;  /* 0x00000004009b7c02 */ /* 0x000fce0008000f00 */
.L_x_12:
[----:B------:R-:W-:Y:S02]  /*0fe0*/  ULDC.64 UR4, c[0x0][0x5a0] ;  /* 0x0001680000047ab9 */ /* 0x000fe40000000a00 */
[----:B------:R-:W-:-:S04]  /*0ff0*/  ISETP.NE.U32.AND P0, PT, RZ, UR4, PT ;  /* 0x00000004ff007c0c */ /* 0x000fc8000bf05070 */
[----:B------:R-:W-:-:S13]  /*1000*/  ISETP.NE.AND.EX P0, PT, RZ, UR5, PT, P0 ;  /* 0x00000005ff007c0c */ /* 0x000fda000bf05300 */
[----:B------:R-:W-:Y:S05]  /*1010*/  @!P0 BRA `(.L_x_14) ;  /* 0x00000000001c8947 */ /* 0x000fea0003800000 */
[----:B01----:R-:W0:Y:S02]  /*1020*/  LDC.64 R4, c[0x0][0x5a0] ;  /* 0x00016800ff047b82 */ /* 0x003e240000000a00 */
[----:B0-----:R-:W2:Y:S02]  /*1030*/  LDG.E.64 R4, desc[UR36][R4.64] ;  /* 0x0000002404047981 */ /* 0x001ea4000c1e1b00 */
[----:B--2---:R-:W-:-:S04]  /*1040*/  ISETP.NE.U32.AND P0, PT, R4, RZ, PT ;  /* 0x000000ff0400720c */ /* 0x004fc80003f05070 */
[----:B------:R-:W-:-:S13]  /*1050*/  ISETP.NE.AND.EX P0, PT, R5, RZ, PT, P0 ;  /* 0x000000ff0500720c */ /* 0x000fda0003f05300 */
[----:B------:R-:W-:Y:S05]  /*1060*/  @!P0 BRA `(.L_x_14) ;  /* 0x0000000000088947 */ /* 0x000fea0003800000 */
[----:B------:R0:W5:Y:S01]  /*1070*/  LD.E R156, desc[UR36][R4.64] ;  /* 0x00000024049c7980 */ /* 0x000162000c101900 */
[----:B------:R-:W-:Y:S05]  /*1080*/  BRA `(.L_x_15) ;  /* 0x0000000000247947 */ /* 0x000fea0003800000 */
.L_x_14:
[----:B------:R-:W-:Y:S02]  /*1090*/  ULDC.64 UR4, c[0x0][0x590] ;  /* 0x0001640000047ab9 */ /* 0x000fe40000000a00 */
[----:B------:R-:W-:-:S04]  /*10a0*/  ISETP.NE.U32.AND P0, PT, RZ, UR4, PT ;  /* 0x00000004ff007c0c */ /* 0x000fc8000bf05070 */
[----:B------:R-:W-:-:S13]  /*10b0*/  ISETP.NE.AND.EX P0, PT, RZ, UR5, PT, P0 ;  /* 0x00000005ff007c0c */ /* 0x000fda000bf05300 */
[----:B------:R-:W-:Y:S05]  /*10c0*/  @!P0 BRA `(.L_x_16) ;  /* 0x00000000000c8947 */ /* 0x000fea0003800000 */
[----:B------:R-:W2:Y:S02]  /*10d0*/  LDC.64 R156, c[0x0][0x590] ;  /* 0x00016400ff9c7b82 */ /* 0x000ea40000000a00 */
[----:B--2---:R2:W5:Y:S01]  /*10e0*/  LDG.E R156, desc[UR36][R156.64] ;  /* 0x000000249c9c7981 */ /* 0x004562000c1e1900 */
[----:B------:R-:W-:Y:S05]  /*10f0*/  BRA `(.L_x_15) ;  /* 0x0000000000087947 */ /* 0x000fea0003800000 */
.L_x_16:
[----:B------:R-:W-:Y:S02]  /*1100*/  ULDC UR4, c[0x0][0x584] ;  /* 0x0001610000047ab9 */ /* 0x000fe40000000800 */
[----:B------:R-:W-:-:S07]  /*1110*/  IMAD.U32 R156, RZ, RZ, UR4 ;  /* 0x00000004ff9c7e24 */ /* 0x000fce000f8e00ff */
.L_x_15:
[----:B------:R-:W-:-:S13]  /*1120*/  LOP3.LUT P0, RZ, R0, 0xff, RZ, 0xc0, !PT ;  /* 0x000000ff00ff7812 */ /* 0x000fda000780c0ff */
[----:B------:R-:W-:Y:S05]  /*1130*/  @!P0 EXIT ;  /* 0x000000000000894d */ /* 0x000fea0003800000 */
[----:B------:R-:W-:Y:S01]  /*1140*/  ULDC UR4, c[0x0][0x28c] ;  /* 0x0000a30000047ab9 */ /* 0x000fe20000000800 */
[----:B------:R-:W-:Y:S01]  /*1150*/  LOP3.LUT R168, R19, 0x1, RZ, 0xfc, !PT ;  /* 0x0000000113a87812 */ /* 0x000fe200078efcff */
[----:B------:R-:W-:Y:S01]  /*1160*/  UIADD3 UR4, UR4, 0x3f, URZ ;  /* 0x0000003f04047890 */ /* 0x000fe2000fffe03f */
[----:B------:R-:W-:Y:S01]  /*1170*/  UMOV UR38, URZ ;  /* 0x0000003f00267c82 */ /* 0x000fe20008000000 */
[----:B------:R-:W-:Y:S02]  /*1180*/  UMOV UR39, URZ ;  /* 0x0000003f00277c82 */ /* 0x000fe40008000000 */
[----:B------:R-:W-:-:S04]  /*1190*/  USHF.R.S32.HI UR5, URZ, 0x1f, UR4 ;  /* 0x0000001f3f057899 */ /* 0x000fc80008011404 */
[----:B------:R-:W-:-:S04]  /*11a0*/  ULEA.HI UR5, UR5, UR4, URZ, 0x6 ;  /* 0x0000000405057291 */ /* 0x000fc8000f8f303f */
[----:B------:R-:W-:-:S12]  /*11b0*/  USHF.R.S32.HI UR40, URZ, 0x6, UR5 ;  /* 0x000000063f287899 */ /* 0x000fd80008011405 */
.L_x_288:
[----:B------:R-:W-:Y:S01]  /*11c0*/  LOP3.LUT R0, R18, 0x80, RZ, 0xc0, !PT ;  /* 0x0000008012007812 */ /* 0x000fe200078ec0ff */
[----:B---3--:R-:W3:Y:S01]  /*11d0*/  S2UR UR7, SR_CgaCtaId ;  /* 0x00000000000779c3 */ /* 0x008ee20000008800 */
[----:B------:R-:W-:Y:S02]  /*11e0*/  UMOV UR6, 0x400 ;  /* 0x0000040000067882 */ /* 0x000fe40000000000 */
[----:B------:R-:W-:-:S06]  /*11f0*/  SHF.R.U32.HI R0, RZ, 0x7, R0 ;  /* 0x00000007ff007819 */ /* 0x000fcc0000011600 */
[----:B----4-:R-:W4:Y:S01]  /*1200*/  SHFL.IDX PT, R0, R0, RZ, 0x1f ;  /* 0x00001fff00007589 */ /* 0x010f2200000e0000 */
[----:B---3--:R-:W-:Y:S01]  /*1210*/  ULEA UR6, UR7, UR6, 0x18 ;  /* 0x0000000607067291 */ /* 0x008fe2000f8ec03f */
[----:B----4-:R-:W-:-:S13]  /*1220*/  R2UR UR4, R0 ;  /* 0x00000000000472ca */ /* 0x010fda00000e0000 */
[----:B------:R-:W-:-:S04]  /*1230*/  ULEA.HI UR5, UR4, UR4, URZ, 0x1 ;  /* 0x0000000404057291 */ /* 0x000fc8000f8f083f */
[----:B------:R-:W-:-:S04]  /*1240*/  ULOP3.LUT UR5, UR5, 0x7fffe, URZ, 0xc0, !UPT ;  /* 0x0007fffe05057892 */ /* 0x000fc8000f8ec03f */
[----:B------:R-:W-:-:S03]  /*1250*/  UIADD3 UR5, UR4, -UR5, URZ ;  /* 0x8000000504057290 */ /* 0x000fc6000fffe03f */
[----:B------:R-:W-:Y:S01]  /*1260*/  ULDC UR4, c[0x0][0x28c] ;  /* 0x0000a30000047ab9 */ /* 0x000fe20000000800 */
[----:B------:R-:W-:Y:S01]  /*1270*/  ULEA UR5, UR5, UR6, 0xd ;  /* 0x0000000605057291 */ /* 0x000fe2000f8e683f */
[----:B------:R-:W-:-:S03]  /*1280*/  ISETP.LT.AND P0, PT, RZ, UR4, PT ;  /* 0x00000004ff007c0c */ /* 0x000fc6000bf01270 */
[----:B------:R-:W-:-:S04]  /*1290*/  UIADD3 UR5, UR5, 0x100, URZ ;  /* 0x0000010005057890 */ /* 0x000fc8000fffe03f */
[----:B------:R-:W-:-:S04]  /*12a0*/  USHF.R.U32.HI UR5, URZ, 0x4, UR5 ;  /* 0x000000043f057899 */ /* 0x000fc80008011605 */
[----:B------:R-:W-:Y:S02]  /*12b0*/  ULOP3.LUT UR41, UR5, 0x3fff, URZ, 0xc0, !UPT ;  /* 0x00003fff05297892 */ /* 0x000fe4000f8ec03f */
[----:B-12---:R-:W-:Y:S10]  /*12c0*/  @P0 BRA `(.L_x_17) ;  /* 0x0000000000400947 */ /* 0x006ff40003800000 */
[----:B------:R-:W-:Y:S01]  /*12d0*/  MOV R0, 0x0 ;  /* 0x0000000000007802 */ /* 0x000fe20000000f00 */
[----:B------:R-:W-:Y:S01]  /*12e0*/  ULDC.64 UR4, c[0x4][0x68] ;  /* 0x01001a0000047ab9 */ /* 0x000fe20000000a00 */
[----:B------:R-:W-:Y:S01]  /*12f0*/  ULDC.64 UR6, c[0x4][0x8] ;  /* 0x0100020000067ab9 */ /* 0x000fe20000000a00 */
[----:B01----:R-:W-:Y:S01]  /*1300*/  IMAD.U32 R4, RZ, RZ, UR4 ;  /* 0x00000004ff047e24 */ /* 0x003fe2000f8e00ff */
[----:B------:R0:W1:Y:S01]  /*1310*/  LDC.64 R14, c[0x4][R0] ;  /* 0x01000000000e7b82 */ /* 0x0000620000000a00 */
[----:B------:R-:W-:Y:S01]  /*1320*/  MOV R5, UR5 ;  /* 0x0000000500057c02 */ /* 0x000fe20008000f00 */
[----:B------:R-:W-:Y:S01]  /*1330*/  ULDC.64 UR4, c[0x4][0x70] ;  /* 0x01001c0000047ab9 */ /* 0x000fe20000000a00 */
[----:B------:R-:W-:Y:S01]  /*1340*/  MOV R10, UR6 ;  /* 0x00000006000a7c02 */ /* 0x000fe20008000f00 */
[----:B------:R-:W-:Y:S01]  /*1350*/  IMAD.U32 R6, RZ, RZ, UR4 ;  /* 0x00000004ff067e24 */ /* 0x000fe2000f8e00ff */
[----:B------:R-:W-:Y:S01]  /*1360*/  MOV R12, 0x1 ;  /* 0x00000001000c7802 */ /* 0x000fe20000000f00 */
[----:B------:R-:W-:-:S02]  /*1370*/  IMAD.U32 R7, RZ, RZ, UR5 ;  /* 0x00000005ff077e24 */ /* 0x000fc4000f8e00ff */
[----:B------:R-:W-:Y:S02]  /*1380*/  IMAD.U32 R11, RZ, RZ, UR7 ;  /* 0x00000007ff0b7e24 */ /* 0x000fe4000f8e00ff */
[----:B------:R-:W-:Y:S02]  /*1390*/  IMAD.MOV.U32 R8, RZ, RZ, 0x1e1 ;  /* 0x000001e1ff087424 */ /* 0x000fe400078e00ff */
[----:B0-----:R-:W-:-:S07]  /*13a0*/  IMAD.MOV.U32 R13, RZ, RZ, RZ ;  /* 0x000000ffff0d7224 */ /* 0x001fce00078e00ff */
[----:B------:R-:W-:-:S07]  /*13b0*/  LEPC R20, `(.L_x_17) ;  /* 0x000000001014794e */ /* 0x000fce0000000000 */
[----:B-12--5:R-:W-:Y:S05]  /*13c0*/  CALL.ABS.NOINC R14 ;  /* 0x000000000e007343 */ /* 0x026fea0003c00000 */
.L_x_17:
[----:B------:R-:W-:-:S13]  /*13d0*/  ISETP.NE.AND P0, PT, R168, 0x3, PT ;  /* 0x00000003a800780c */ /* 0x000fda0003f05270 */
[----:B------:R-:W-:Y:S05]  /*13e0*/  @!P0 BRA `(.L_x_18) ;  /* 0x0000000000048947 */ /* 0x000fea0003800000 */
[----:B------:R-:W-:Y:S01]  /*13f0*/  BPT.TRAP 0x1 ;  /* 0x000000040000795c */ /* 0x000fe20000300000 */
.L_x_18:
[----:B------:R-:W3:Y:S01]  /*1400*/  S2UR UR5, SR_CgaCtaId ;  /* 0x00000000000579c3 */ /* 0x000ee20000008800 */
[----:B------:R-:W-:Y:S01]  /*1410*/  UMOV UR4, 0x400 ;  /* 0x0000040000047882 */ /* 0x000fe20000000000 */
[----:B------:R-:W-:Y:S01]  /*1420*/  IMAD.U32 R3, RZ, RZ, UR39 ;  /* 0x00000027ff037e24 */ /* 0x000fe2000f8e00ff */
[----:B------:R-:W-:-:S04]  /*1430*/  MOV R0, UR38 ;  /* 0x0000002600007c02 */ /* 0x000fc80008000f00 */
[----:B------:R-:W-:Y:S01]  /*1440*/  SHF.L.U32 R0, R0, 0x1f, RZ ;  /* 0x0000001f00007819 */ /* 0x000fe200000006ff */
[----:B---3--:R-:W-:-:S06]  /*1450*/  ULEA UR4, UR5, UR4, 0x18 ;  /* 0x0000000405047291 */ /* 0x008fcc000f8ec03f */
[----:B------:R-:W-:-:S04]  /*1460*/  IMAD.U32 R6, RZ, RZ, UR4 ;  /* 0x00000004ff067e24 */ /* 0x000fc8000f8e00ff */
[----:B------:R-:W-:-:S04]  /*1470*/  IMAD R3, R3, 0x8, R6 ;  /* 0x0000000803037824 */ /* 0x000fc800078e0206 */
[----:B------:R3:W4:Y:S01]  /*1480*/  SYNCS.PHASECHK.TRANS64.TRYWAIT P1, [R3+URZ], R0 ;  /* 0x00000000030075a7 */ /* 0x000722000802017f */
[----:B------:R-:W-:Y:S05]  /*1490*/  @!P0 BRA `(.L_x_19) ;  /* 0x0000000000048947 */ /* 0x000fea0003800000 */
[----:B------:R-:W-:Y:S01]  /*14a0*/  BPT.TRAP 0x1 ;  /* 0x000000040000795c */ /* 0x000fe20000300000 */
.L_x_19:
[----:B----4-:R-:W-:Y:S05]  /*14b0*/  @P1 BRA `(.L_x_20) ;  /* 0x0000000000081947 */ /* 0x010fea0003800000 */
[----:B------:R-:W4:Y:S02]  /*14c0*/  SYNCS.PHASECHK.TRANS64.TRYWAIT P1, [R3+URZ], R0 ;  /* 0x00000000030075a7 */ /* 0x000f24000802017f */
[----:B----4-:R-:W-:Y:S05]  /*14d0*/  @!P1 BRA `(.L_x_21) ;  /* 0x0000009400789947 */ /* 0x010fea0003800000 */
.L_x_20:
[----:B------:R-:W-:-:S04]  /*14e0*/  UISETP.LT.AND UP0, UPT, UR40, 0x1, UPT ;  /* 0x000000012800788c */ /* 0x000fc8000bf01270 */
[----:B------:R-:W-:-:S06]  /*14f0*/  USEL UR4, UR40, 0x1, UP0 ;  /* 0x0000000128047887 */ /* 0x000fcc0008000000 */
[----:B---34-:R-:W-:Y:S01]  /*1500*/  MOV R0, UR4 ;  /* 0x0000000400007c02 */ /* 0x018fe20008000f00 */
[----:B------:R-:W-:Y:S05]  /*1510*/  WARPSYNC.ALL ;  /* 0x0000000000007948 */ /* 0x000fea0003800000 */
[----:B------:R-:W-:-:S04]  /*1520*/  IADD3 R0, -R0, UR40, RZ ;  /* 0x0000002800007c10 */ /* 0x000fc8000fffe1ff */
[----:B------:R-:W-:Y:S02]  /*1530*/  ISETP.GE.AND P1, PT, R0, 0x1, PT ;  /* 0x000000010000780c */ /* 0x000fe40003f26270 */
[----:B------:R-:W-:Y:S01]  /*1540*/  R2UR UR4, R6 ;  /* 0x00000000060472ca */ /* 0x000fe200000e0000 */
[----:B------:R-:W-:Y:S01]  /*1550*/  WARPGROUP.ARRIVE ;  /* 0x00000000000079c5 */ /* 0x000fe20000000000 */
[----:B------:R-:W-:Y:S01]  /*1560*/  UMOV UR9, 0x40000040 ;  /* 0x4000004000097882 */ /* 0x000fe20000000000 */
[----:B------:R-:W-:Y:S01]  /*1570*/  UMOV UR11, 0x40000040 ;  /* 0x40000040000b7882 */ /* 0x000fe20000000000 */
[----:B------:R-:W-:Y:S01]  /*1580*/  UMOV UR13, 0x40000040 ;  /* 0x40000040000d7882 */ /* 0x000fe20000000000 */
[----:B------:R-:W-:-:S08]  /*1590*/  UMOV UR15, UR11 ;  /* 0x0000000b000f7c82 */ /* 0x000fd00008000000 */
[----:B------:R-:W-:-:S04]  /*15a0*/  UIADD3 UR4, UR4, 0x20100, URZ ;  /* 0x0002010004047890 */ /* 0x000fc8000fffe03f */
[----:B------:R-:W-:-:S04]  /*15b0*/  USHF.R.U32.HI UR4, URZ, 0x4, UR4 ;  /* 0x000000043f047899 */ /* 0x000fc80008011604 */
[----:B------:R-:W-:Y:S02]  /*15c0*/  ULOP3.LUT UR5, UR4, 0x3fff, URZ, 0xc0, !UPT ;  /* 0x00003fff04057892 */ /* 0x000fe4000f8ec03f */
[----:B------:R-:W-:Y:S02]  /*15d0*/  ULOP3.LUT UR4, UR41, 0x10000, URZ, 0xfc, !UPT ;  /* 0x0001000029047892 */ /* 0x000fe4000f8efc3f */
[----:B------:R-:W-:Y:S02]  /*15e0*/  ULOP3.LUT UR5, UR5, 0x10000, URZ, 0xfc, !UPT ;  /* 0x0001000005057892 */ /* 0x000fe4000f8efc3f */
[----:B------:R-:W-:Y:S02]  /*15f0*/  ULEA UR8, UR39, UR4, 0xc ;  /* 0x0000000427087291 */ /* 0x000fe4000f8e603f */
[----:B------:R-:W-:Y:S02]  /*1600*/  ULEA UR6, UR39, UR5, 0xb ;  /* 0x0000000527067291 */ /* 0x000fe4000f8e583f */
[----:B------:R-:W-:-:S05]  /*1610*/  UIADD3 UR12, UR8, 0x400, URZ ;  /* 0x00000400080c7890 */ /* 0x000fca000fffe03f */
[----:B------:R-:W-:Y:S02]  /*1620*/  UMOV UR10, UR6 ;  /* 0x00000006000a7c82 */ /* 0x000fe40008000000 */
[----:B------:R-:W-:Y:S01]  /*1630*/  HGMMA.64x128x8.F32.TF32 R88, gdesc[UR8], RZ, !UPT, gsb0 ;  /* 0x05e00000085879f0 */ /* 0x000fe2000c0028ff */
[----:B------:R-:W-:Y:S02]  /*1640*/  UMOV UR14, UR10 ;  /* 0x0000000a000e7c82 */ /* 0x000fe40008000000 */
[----:B------:R-:W-:Y:S02]  /*1650*/  WARPGROUP.DEPBAR.LE gsb0, 0x0 ;  /* 0x00008000000079c5 */ /* 0x000fe40000010000 */
[----:B------:R-:W-:-:S07]  /*1660*/  WARPGROUP.ARRIVE ;  /* 0x00000000000079c5 */ /* 0x000fce0000000000 */
[----:B------:R-:W-:Y:S01]  /*1670*/  HGMMA.64x128x8.F32.TF32 R24, gdesc[UR12], RZ, !UPT, gsb0 ;  /* 0x05e000000c1879f0 */ /* 0x000fe2000c0028ff */
[----:B------:R-:W-:Y:S02]  /*1680*/  UIADD3 UR12, UR8, 0x2, URZ ;  /* 0x00000002080c7890 */ /* 0x000fe4000fffe03f */
[----:B------:R-:W-:Y:S01]  /*1690*/  UIADD3 UR14, UR6, 0x2, URZ ;  /* 0x00000002060e7890 */ /* 0x000fe2000fffe03f */
[----:B------:R-:W-:Y:S01]  /*16a0*/  UMOV UR13, 0x40000040 ;  /* 0x40000040000d7882 */ /* 0x000fe20000000000 */
[----:B------:R-:W-:Y:S01]  /*16b0*/  UMOV UR15, 0x40000040 ;  /* 0x40000040000f7882 */ /* 0x000fe20000000000 */
[----:B------:R-:W-:Y:S02]  /*16c0*/  WARPGROUP.DEPBAR.LE gsb0, 0x0 ;  /* 0x00008000000079c5 */ /* 0x000fe40000010000 */
[----:B------:R-:W-:-:S06]  /*16d0*/  WARPGROUP.ARRIVE ;  /* 0x00000000000079c5 */ /* 0x000fcc0000000000 */
[----:B------:R-:W-:Y:S01]  /*16e0*/  HGMMA.64x128x8.F32.TF32 R88, gdesc[UR12], R88, gsb0 ;  /* 0x05e000000c5879f0 */ /* 0x000fe20008002858 */
[----:B------:R-:W-:Y:S01]  /*16f0*/  UIADD3 UR12, UR8, 0x402, URZ ;  /* 0x00000402080c7890 */ /* 0x000fe2000fffe03f */
[----:B------:R-:W-:Y:S01]  /*1700*/  UMOV UR13, 0x40000040 ;  /* 0x40000040000d7882 */ /* 0x000fe20000000000 */
[----:B------:R-:W-:Y:S02]  /*1710*/  WARPGROUP.DEPBAR.LE gsb0, 0x0 ;  /* 0x00008000000079c5 */ /* 0x000fe40000010000 */
[----:B------:R-:W-:-:S07]  /*1720*/  WARPGROUP.ARRIVE ;  /* 0x00000000000079c5 */ /* 0x000fce0000000000 */
[----:B------:R-:W-:Y:S01]  /*1730*/  HGMMA.64x128x8.F32.TF32 R24, gdesc[UR12], R24, gsb0 ;  /* 0x05e000000c1879f0 */ /* 0x000fe20008002818 */
        /* <DEDUP_REMOVED lines=71> */
[----:B------:R-:W-:Y:S03]  /*1bb0*/  HGMMA.64x128x8.F32.TF32 R24, gdesc[UR12], R24, gsb0 ;  /* 0x05e000000c1879f0 */ /* 0x000fe60008002818 */
[----:B------:R-:W-:Y:S02]  /*1bc0*/  WARPGROUP.DEPBAR.LE gsb0, 0x0 ;  /* 0x00008000000079c5 */ /* 0x000fe40000010000 */
[----:B------:R-:W-:Y:S05]  /*1bd0*/  @!P1 BRA `(.L_x_22) ;  /* 0x0000000800349947 */ /* 0x000fea0003800000 */
[----:B------:R-:W-:Y:S02]  /*1be0*/  UIADD3 UR6, UR39, 0x1, URZ ;  /* 0x0000000127067890 */ /* 0x000fe4000fffe03f */
[----:B------:R-:W-:Y:S02]  /*1bf0*/  IMAD.U32 R3, RZ, RZ, UR39 ;  /* 0x00000027ff037e24 */ /* 0x000fe4000f8e00ff */
[----:B------:R-:W-:-:S04]  /*1c00*/  UISETP.NE.AND UP0, UPT, UR6, 0x2, UPT ;  /* 0x000000020600788c */ /* 0x000fc8000bf05270 */
[----:B------:R-:W-:Y:S02]  /*1c10*/  USEL UR7, URZ, 0x1, UP0 ;  /* 0x000000013f077887 */ /* 0x000fe40008000000 */
[----:B------:R-:W-:Y:S02]  /*1c20*/  USEL UR6, UR6, URZ, UP0 ;  /* 0x0000003f06067287 */ /* 0x000fe40008000000 */
[----:B------:R-:W-:-:S06]  /*1c30*/  ULOP3.LUT UR7, UR38, UR7, URZ, 0x3c, !UPT ;  /* 0x0000000726077292 */ /* 0x000fcc000f8e3c3f */
[----:B------:R-:W-:-:S07]  /*1c40*/  IMAD.U32 R7, RZ, RZ, UR7 ;  /* 0x00000007ff077e24 */ /* 0x000fce000f8e00ff */
.L_x_29:
[----:B------:R-:W-:Y:S05]  /*1c50*/  @!P0 BRA `(.L_x_23) ;  /* 0x0000000000048947 */ /* 0x000fea0003800000 */
[----:B------:R-:W-:Y:S01]  /*1c60*/  BPT.TRAP 0x1 ;  /* 0x000000040000795c */ /* 0x000fe20000300000 */
.L_x_23:
[----:B------:R-:W3:Y:S01]  /*1c70*/  S2UR UR8, SR_CgaCtaId ;  /* 0x00000000000879c3 */ /* 0x000ee20000008800 */
[----:B------:R-:W-:Y:S01]  /*1c80*/  UMOV UR7, 0x400 ;  /* 0x0000040000077882 */ /* 0x000fe20000000000 */
[----:B01----:R-:W-:Y:S02]  /*1c90*/  MOV R5, UR6 ;  /* 0x0000000600057c02 */ /* 0x003fe40008000f00 */
[----:B------:R-:W-:Y:S01]  /*1ca0*/  SHF.L.U32 R4, R7, 0x1f, RZ ;  /* 0x0000001f07047819 */ /* 0x000fe200000006ff */
[----:B---3--:R-:W-:-:S06]  /*1cb0*/  ULEA UR7, UR8, UR7, 0x18 ;  /* 0x0000000708077291 */ /* 0x008fcc000f8ec03f */
[----:B------:R-:W-:-:S04]  /*1cc0*/  IMAD.U32 R6, RZ, RZ, UR7 ;  /* 0x00000007ff067e24 */ /* 0x000fc8000f8e00ff */
[----:B------:R-:W-:-:S04]  /*1cd0*/  IMAD R5, R5, 0x8, R6 ;  /* 0x0000000805057824 */ /* 0x000fc800078e0206 */
[----:B------:R0:W1:Y:S01]  /*1ce0*/  SYNCS.PHASECHK.TRANS64.TRYWAIT P1, [R5+URZ], R4 ;  /* 0x00000004050075a7 */ /* 0x000062000802017f */
[----:B------:R-:W-:Y:S05]  /*1cf0*/  @!P0 BRA `(.L_x_24) ;  /* 0x0000000000048947 */ /* 0x000fea0003800000 */
[----:B------:R-:W-:Y:S01]  /*1d00*/  BPT.TRAP 0x1 ;  /* 0x000000040000795c */ /* 0x000fe20000300000 */
.L_x_24:
[----:B-1----:R-:W-:Y:S05]  /*1d10*/  @P1 BRA `(.L_x_25) ;  /* 0x0000000000081947 */ /* 0x002fea0003800000 */
[----:B------:R-:W1:Y:S02]  /*1d20*/  SYNCS.PHASECHK.TRANS64.TRYWAIT P1, [R5+URZ], R4 ;  /* 0x00000004050075a7 */ /* 0x000e64000802017f */
[----:B-1----:R-:W-:Y:S05]  /*1d30*/  @!P1 BRA `(.L_x_26) ;  /* 0x0000008c00749947 */ /* 0x002fea0003800000 */
.L_x_25:
[----:B------:R-:W-:Y:S01]  /*1d40*/  ULEA UR10, UR6, UR4, 0xc ;  /* 0x00000004060a7291 */ /* 0x000fe2000f8e603f */
[----:B------:R-:W-:Y:S01]  /*1d50*/  WARPGROUP.ARRIVE ;  /* 0x00000000000079c5 */ /* 0x000fe20000000000 */
[----:B------:R-:W-:Y:S01]  /*1d60*/  ULEA UR8, UR6, UR5, 0xb ;  /* 0x0000000506087291 */ /* 0x000fe2000f8e583f */
[----:B------:R-:W-:Y:S01]  /*1d70*/  UMOV UR13, 0x40000040 ;  /* 0x40000040000d7882 */ /* 0x000fe20000000000 */
[----:B------:R-:W-:-:S03]  /*1d80*/  UMOV UR15, 0x40000040 ;  /* 0x40000040000f7882 */ /* 0x000fc60000000000 */
[----:B------:R-:W-:Y:S02]  /*1d90*/  UMOV UR12, UR10 ;  /* 0x0000000a000c7c82 */ /* 0x000fe40008000000 */
[----:B------:R-:W-:Y:S02]  /*1da0*/  UMOV UR14, UR8 ;  /* 0x00000008000e7c82 */ /* 0x000fe40008000000 */
        /* <DEDUP_REMOVED lines=92> */
[----:B------:R-:W-:Y:S01]  /*2370*/  BPT.TRAP 0x1 ;  /* 0x000000040000795c */ /* 0x000fe20000300000 */
.L_x_27:
[----:B------:R-:W-:-:S13]  /*2380*/  ISETP.NE.AND P1, PT, R22, RZ, PT ;  /* 0x000000ff1600720c */ /* 0x000fda0003f25270 */
[----:B01----:R-:W-:-:S05]  /*2390*/  @P1 LEA R4, R3, R6, 0x3 ;  /* 0x0000000603041211 */ /* 0x003fca00078e18ff */
[----:B------:R-:W-:-:S05]  /*23a0*/  @P1 VIADD R5, R4, 0x10 ;  /* 0x0000001004051836 */ /* 0x000fca0000000000 */
[----:B------:R-:W-:-:S04]  /*23b0*/  @P1 PRMT R5, R152, 0x654, R5 ;  /* 0x0000065498051816 */ /* 0x000fc80000000005 */
[----:B------:R0:W-:Y:S01]  /*23c0*/  @P1 SYNCS.ARRIVE.TRANS64.RED.A1T0 RZ, [R5+URZ], RZ ;  /* 0x000000ff05ff19a7 */ /* 0x0001e2000810043f */
[----:B------:R-:W-:-:S13]  /*23d0*/  ISETP.GT.U32.AND P1, PT, R19, 0x1, PT ;  /* 0x000000011300780c */ /* 0x000fda0003f24070 */
[----:B0-----:R-:W-:Y:S05]  /*23e0*/  @P1 BRA `(.L_x_28) ;  /* 0x0000000000041947 */ /* 0x001fea0003800000 */
[----:B------:R-:W-:Y:S01]  /*23f0*/  BPT.TRAP 0x1 ;  /* 0x000000040000795c */ /* 0x000fe20000300000 */
.L_x_28:
[----:B------:R-:W-:Y:S01]  /*2400*/  UIADD3 UR6, UR6, 0x1, URZ ;  /* 0x0000000106067890 */ /* 0x000fe2000fffe03f */
[C---:B------:R-:W-:Y:S01]  /*2410*/  ISETP.GT.AND P2, PT, R0.reuse, 0x1, PT ;  /* 0x000000010000780c */ /* 0x040fe20003f44270 */
[----:B------:R-:W-:Y:S01]  /*2420*/  VIADD R3, R3, 0x1 ;  /* 0x0000000103037836 */ /* 0x000fe20000000000 */
[----:B------:R-:W-:Y:S01]  /*2430*/  IADD3 R0, R0, -0x1, RZ ;  /* 0xffffffff00007810 */ /* 0x000fe20007ffe0ff */
[----:B------:R-:W-:-:S03]  /*2440*/  UISETP.NE.AND UP0, UPT, UR6, 0x2, UPT ;  /* 0x000000020600788c */ /* 0x000fc6000bf05270 */
[C---:B------:R-:W-:Y:S01]  /*2450*/  ISETP.NE.AND P1, PT, R3.reuse, 0x2, PT ;  /* 0x000000020300780c */ /* 0x040fe20003f25270 */
[----:B------:R-:W-:Y:S02]  /*2460*/  USEL UR7, URZ, 0x1, UP0 ;  /* 0x000000013f077887 */ /* 0x000fe40008000000 */
[----:B------:R-:W-:Y:S01]  /*2470*/  USEL UR6, UR6, URZ, UP0 ;  /* 0x0000003f06067287 */ /* 0x000fe20008000000 */
[----:B------:R-:W-:-:S03]  /*2480*/  SEL R3, R3, RZ, P1 ;  /* 0x000000ff03037207 */ /* 0x000fc60000800000 */
[----:B------:R-:W-:Y:S01]  /*2490*/  LOP3.LUT R7, R7, UR7, RZ, 0x3c, !PT ;  /* 0x0000000707077c12 */ /* 0x000fe2000f8e3cff */
[----:B------:R-:W-:Y:S07]  /*24a0*/  @P2 BRA `(.L_x_29) ;  /* 0xfffffff400e82947 */ /* 0x000fee000383ffff */
.L_x_22:
[----:B------:R-:W3:Y:S02]  /*24b0*/  LDC R0, c[0x0][0x28c] ;  /* 0x0000a300ff007b82 */ /* 0x000ee40000000800 */
[----:B---3--:R-:W-:-:S13]  /*24c0*/  ISETP.GE.AND P1, PT, R0, 0x1, PT ;  /* 0x000000010000780c */ /* 0x008fda0003f26270 */
[----:B------:R-:W-:Y:S05]  /*24d0*/  @!P1 BRA `(.L_x_30) ;  /* 0x0000000000409947 */ /* 0x000fea0003800000 */
[----:B------:R-:W-:Y:S05]  /*24e0*/  @!P0 BRA `(.L_x_31) ;  /* 0x0000000000048947 */ /* 0x000fea0003800000 */
[----:B------:R-:W-:Y:S01]  /*24f0*/  BPT.TRAP 0x1 ;  /* 0x000000040000795c */ /* 0x000fe20000300000 */
.L_x_31:
[----:B------:R-:W-:Y:S01]  /*2500*/  ISETP.NE.AND P0, PT, R22, RZ, PT ;  /* 0x000000ff1600720c */ /* 0x000fe20003f05270 */
[----:B------:R-:W-:-:S12]  /*2510*/  UISETP.LT.AND UP1, UPT, UR40, 0x1, UPT ;  /* 0x000000012800788c */ /* 0x000fd8000bf21270 */
[----:B------:R-:W-:-:S05]  /*2520*/  VOTEU.ANY UP0, P0 ;  /* 0x00000000003f7886 */ /* 0x000fca0000000100 */
[----:B------:R-:W-:-:S04]  /*2530*/  @UP0 USEL UR4, UR40, 0x1, UP1 ;  /* 0x0000000128040887 */ /* 0x000fc80008800000 */
[----:B------:R-:W-:-:S06]  /*2540*/  @UP0 UIADD3 UR4, UR39, UR40, -UR4 ;  /* 0x0000002827040290 */ /* 0x000fcc000fffe804 */
[----:B------:R-:W-:-:S04]  /*2550*/  IMAD.U32 R0, RZ, RZ, UR4 ;  /* 0x00000004ff007e24 */ /* 0x000fc8000f8e00ff */
[----:B------:R-:W-:-:S05]  /*2560*/  @P0 IMAD.SHL.U32 R0, R0, 0x8, RZ ;  /* 0x0000000800000824 */ /* 0x000fca00078e00ff */
[----:B------:R-:W-:-:S04]  /*2570*/  @P0 LOP3.LUT R0, R0, 0x8, RZ, 0xc0, !PT ;  /* 0x0000000800000812 */ /* 0x000fc800078ec0ff */
[----:B------:R-:W-:-:S04]  /*2580*/  @P0 IADD3 R3, R6, 0x10, R0 ;  /* 0x0000001006030810 */ /* 0x000fc80007ffe000 */
[----:B------:R-:W-:-:S04]  /*2590*/  @P0 PRMT R3, R152, 0x654, R3 ;  /* 0x0000065498030816 */ /* 0x000fc80000000003 */
[----:B------:R3:W-:Y:S01]  /*25a0*/  @P0 SYNCS.ARRIVE.TRANS64.RED.A1T0 RZ, [R3+URZ], RZ ;  /* 0x000000ff03ff09a7 */ /* 0x0007e2000810043f */
[----:B------:R-:W-:-:S13]  /*25b0*/  ISETP.GT.U32.AND P0, PT, R19, 0x1, PT ;  /* 0x000000011300780c */ /* 0x000fda0003f04070 */
[----:B---3--:R-:W-:Y:S05]  /*25c0*/  @P0 BRA `(.L_x_30) ;  /* 0x0000000000040947 */ /* 0x008fea0003800000 */
[----:B------:R-:W-:Y:S01]  /*25d0*/  BPT.TRAP 0x1 ;  /* 0x000000040000795c */ /* 0x000fe20000300000 */
.L_x_30:
[----:B------:R-:W3:Y:S01]  /*25e0*/  LDC R6, c[0x0][0x288] ;  /* 0x0000a200ff067b82 */ /* 0x000ee20000000800 */
[--C-:B------:R-:W-:Y:S01]  /*25f0*/  SHF.R.U32.HI R0, RZ, 0x2, R18.reuse ;  /* 0x00000002ff007819 */ /* 0x100fe20000011612 */
[----:B------:R-:W-:Y:S01]  /*2600*/  UIADD3 UR39, UR40, UR39, URZ ;  /* 0x0000002728277290 */ /* 0x000fe2000fffe03f */
[----:B01----:R-:W-:Y:S01]  /*2610*/  SHF.R.U32.HI R5, RZ, 0x7, R18 ;  /* 0x00000007ff057819 */ /* 0x003fe20000011612 */
[----:B------:R-:W-:Y:S01]  /*2620*/  IMAD.SHL.U32 R13, R154, 0x80, RZ ;  /* 0x000000809a0d7824 */ /* 0x000fe200078e00ff */
[----:B------:R-:W-:Y:S01]  /*2630*/  LOP3.LUT R4, R18, 0x60, RZ, 0xc0, !PT ;  /* 0x0000006012047812 */ /* 0x000fe200078ec0ff */
[----:B------:R-:W-:Y:S01]  /*2640*/  USHF.R.U32.HI UR4, URZ, 0x1, UR39 ;  /* 0x000000013f047899 */ /* 0x000fe20008011627 */
[----:B------:R-:W-:Y:S01]  /*2650*/  LOP3.LUT R3, R0, 0x7, RZ, 0xc0, !PT ;  /* 0x0000000700037812 */ /* 0x000fe200078ec0ff */
[----:B------:R-:W-:Y:S01]  /*2660*/  ULDC UR8, c[0x0][0x284] ;  /* 0x0000a10000087ab9 */ /* 0x000fe20000000800 */
[----:B------:R-:W-:Y:S01]  /*2670*/  LOP3.LUT R0, R5, 0x1, RZ, 0xc0, !PT ;  /* 0x0000000105007812 */ /* 0x000fe200078ec0ff */
[----:B------:R-:W-:Y:S01]  /*2680*/  ULOP3.LUT UR4, UR4, 0x1, URZ, 0xc0, !UPT ;  /* 0x0000000104047892 */ /* 0x000fe2000f8ec03f */
[----:B------:R-:W-:Y:S01]  /*2690*/  SHF.R.U32.HI R10, RZ, 0x1, R4 ;  /* 0x00000001ff0a7819 */ /* 0x000fe20000011604 */
[----:B------:R-:W-:Y:S01]  /*26a0*/  UISETP.GT.U32.AND UP1, UPT, UR39, 0x1, UPT ;  /* 0x000000012700788c */ /* 0x000fe2000bf24070 */
[----:B------:R-:W-:Y:S01]  /*26b0*/  SHF.L.U32 R4, R0, 0x6, RZ ;  /* 0x0000000600047819 */ /* 0x000fe200000006ff */
[----:B------:R-:W-:Y:S01]  /*26c0*/  UISETP.NE.U32.AND UP0, UPT, UR4, 0x1, UPT ;  /* 0x000000010400788c */ /* 0x000fe2000bf05070 */
[--C-:B------:R-:W-:Y:S01]  /*26d0*/  IADD3 R5, RZ, -R10, -R3.reuse ;  /* 0x8000000aff057210 */ /* 0x100fe20007ffe803 */
[----:B------:R-:W-:Y:S01]  /*26e0*/  ULDC.64 UR6, c[0x0][0x5d0] ;  /* 0x0001740000067ab9 */ /* 0x000fe20000000a00 */
[----:B--2---:R-:W-:Y:S01]  /*26f0*/  LOP3.LUT R157, R4, 0x40, R3, 0xe2, !PT ;  /* 0x00000040049d7812 */ /* 0x004fe200078ee203 */
[----:B------:R-:W-:Y:S01]  /*2700*/  UISETP.LT.U32.AND UP1, UPT, UR40, 0x2, UP1 ;  /* 0x000000022800788c */ /* 0x000fe20008f21070 */
[----:B------:R-:W-:Y:S01]  /*2710*/  LOP3.LUT R3, R18, 0x3, RZ, 0xc0, !PT ;  /* 0x0000000312037812 */ /* 0x000fe200078ec0ff */
[----:B------:R-:W-:Y:S01]  /*2720*/  UISETP.GT.U32.AND UP0, UPT, UR40, 0x1, !UP0 ;  /* 0x000000012800788c */ /* 0x000fe2000c704070 */
[----:B------:R-:W-:Y:S01]  /*2730*/  SHF.R.S32.HI R21, RZ, 0x1f, R23 ;  /* 0x0000001fff157819 */ /* 0x000fe20000011417 */
[----:B------:R-:W-:Y:S01]  /*2740*/  IMAD R0, R0, -0x40, R5 ;  /* 0xffffffc000007824 */ /* 0x000fe200078e0205 */
[----:B------:R-:W-:Y:S01]  /*2750*/  USEL UR5, URZ, 0x1, !UP1 ;  /* 0x000000013f057887 */ /* 0x000fe2000c800000 */
[----:B---3--:R-:W-:Y:S01]  /*2760*/  IMAD R12, R3, -0x2, R6 ;  /* 0xfffffffe030c7824 */ /* 0x008fe200078e0206 */
[----:B------:R-:W-:Y:S01]  /*2770*/  ISETP.GE.AND P0, PT, R13, R6, PT ;  /* 0x000000060d00720c */ /* 0x000fe20003f06270 */
[----:B------:R-:W-:Y:S01]  /*2780*/  IMAD.SHL.U32 R6, R18, 0x2, RZ ;  /* 0x0000000212067824 */ /* 0x000fe200078e00ff */
[----:B------:R-:W-:Y:S01]  /*2790*/  SHF.L.U32 R3, R153, 0x8, RZ ;  /* 0x0000000899037819 */ /* 0x000fe200000006ff */
[----:B------:R-:W-:Y:S01]  /*27a0*/  IMAD R4, R21, UR6, RZ ;  /* 0x0000000615047c24 */ /* 0x000fe2000f8e02ff */
[----:B------:R-:W-:Y:S01]  /*27b0*/  USEL UR4, URZ, 0x1, !UP0 ;  /* 0x000000013f047887 */ /* 0x000fe2000c000000 */
[----:B------:R-:W-:Y:S01]  /*27c0*/  IMAD.WIDE R8, R153, 0x100, RZ ;  /* 0x0000010099087825 */ /* 0x000fe200078e02ff */
[----:B------:R-:W-:Y:S01]  /*27d0*/  ISETP.GE.OR P0, PT, R3, UR8, P0 ;  /* 0x0000000803007c0c */ /* 0x000fe20008706670 */
[----:B------:R-:W-:Y:S01]  /*27e0*/  ULOP3.LUT UR39, UR39, 0x1, URZ, 0xc0, !UPT ;  /* 0x0000000127277892 */ /* 0x000fe2000f8ec03f */
[----:B------:R-:W-:Y:S01]  /*27f0*/  LOP3.LUT R6, R13, 0x6, R6, 0xf8, !PT ;  /* 0x000000060d067812 */ /* 0x000fe200078ef806 */
[----:B------:R-:W-:Y:S01]  /*2800*/  IMAD R11, R23, UR7, R4 ;  /* 0x00000007170b7c24 */ /* 0x000fe2000f8e0204 */
[----:B------:R-:W-:Y:S01]  /*2810*/  ULOP3.LUT UR38, UR4, UR38, UR5, 0x96, !UPT ;  /* 0x0000002604267292 */ /* 0x000fe2000f8e9605 */
[----:B------:R-:W-:Y:S01]  /*2820*/  IADD3 R3, -R3, UR8, R0 ;  /* 0x0000000803037c10 */ /* 0x000fe2000fffe100 */
[----:B------:R-:W-:Y:S01]  /*2830*/  IMAD.IADD R0, R12, 0x1, -R13 ;  /* 0x000000010c007824 */ /* 0x000fe200078e0a0d */
[----:B------:R-:W-:-:S02]  /*2840*/  SHF.R.S32.HI R7, RZ, 0x1f, R6 ;  /* 0x0000001fff077819 */ /* 0x000fc40000011406 */
[----:B------:R-:W-:Y:S02]  /*2850*/  LOP3.LUT R157, R8, R157, R10, 0xfe, !PT ;  /* 0x0000009d089d7212 */ /* 0x000fe400078efe0a */
[----:B------:R-:W-:Y:S01]  /*2860*/  MOV R153, 0xffffffff ;  /* 0xffffffff00997802 */ /* 0x000fe20000000f00 */
[----:B------:R-:W-:-:S04]  /*2870*/  IMAD.WIDE.U32 R4, R23, UR6, R6 ;  /* 0x0000000617047c25 */ /* 0x000fc8000f8e0006 */
[----:B------:R-:W-:Y:S02]  /*2880*/  IMAD.IADD R11, R5, 0x1, R11 ;  /* 0x00000001050b7824 */ /* 0x000fe400078e020b */
[----:B------:R-:W-:Y:S01]  /*2890*/  IMAD.MOV.U32 R10, RZ, RZ, R4 ;  /* 0x000000ffff0a7224 */ /* 0x000fe200078e0004 */
[----:B------:R-:W-:Y:S06]  /*28a0*/  @P0 BRA `(.L_x_32) ;  /* 0x0000006400840947 */ /* 0x000fec0003800000 */
[----:B------:R-:W0:Y:S01]  /*28b0*/  LDC.64 R4, c[0x0][0x5c8] ;  /* 0x00017200ff047b82 */ /* 0x000e220000000a00 */
[----:B-----5:R-:W-:Y:S01]  /*28c0*/  FSETP.NEU.AND P1, PT, R156, RZ, PT ;  /* 0x000000ff9c00720b */ /* 0x020fe20003f2d000 */
[----:B------:R-:W-:Y:S01]  /*28d0*/  BSSY B0, `(.L_x_32) ;  /* 0x000065e000007945 */ /* 0x000fe20003800000 */
[----:B------:R-:W-:-:S04]  /*28e0*/  ISETP.GT.AND P0, PT, R3, RZ, PT ;  /* 0x000000ff0300720c */ /* 0x000fc80003f04270 */
[----:B------:R-:W-:Y:S01]  /*28f0*/  ISETP.GT.AND P3, PT, R0, RZ, P0 ;  /* 0x000000ff0000720c */ /* 0x000fe20000764270 */
[-C--:B0-----:R-:W-:Y:S02]  /*2900*/  IMAD R12, R9, R4.reuse, RZ ;  /* 0x00000004090c7224 */ /* 0x081fe400078e02ff */
[----:B------:R-:W-:-:S04]  /*2910*/  IMAD.WIDE.U32 R170, R157, R4, R10 ;  /* 0x000000049daa7225 */ /* 0x000fc800078e000a */
[----:B------:R-:W-:-:S04]  /*2920*/  IMAD R11, R157, R5, R12 ;  /* 0x000000059d0b7224 */ /* 0x000fc800078e020c */
[----:B------:R-:W-:Y:S01]  /*2930*/  IMAD.IADD R173, R171, 0x1, R11 ;  /* 0x00000001abad7824 */ /* 0x000fe200078e020b */
[----:B------:R-:W-:Y:S06]  /*2940*/  @!P1 BRA `(.L_x_33) ;  /* 0x0000004800349947 */ /* 0x000fec0003800000 */
[----:B------:R-:W0:Y:S01]  /*2950*/  LDC.64 R14, c[0x0][0x5b8] ;  /* 0x00016e00ff0e7b82 */ /* 0x000e220000000a00 */
[----:B------:R-:W-:-:S07]  /*2960*/  ULDC.64 UR4, c[0x0][0x5c0] ;  /* 0x0001700000047ab9 */ /* 0x000fce0000000a00 */
[----:B------:R-:W1:Y:S08]  /*2970*/  LDC.64 R158, c[0x0][0x5b0] ;  /* 0x00016c00ff9e7b82 */ /* 0x000e700000000a00 */
[----:B------:R-:W2:Y:S01]  /*2980*/  LDC.64 R10, c[0x0][0x5a8] ;  /* 0x00016a00ff0a7b82 */ /* 0x000ea20000000a00 */
[-C--:B0-----:R-:W-:Y:S02]  /*2990*/  IMAD R12, R21, R14.reuse, RZ ;  /* 0x0000000e150c7224 */ /* 0x081fe400078e02ff */
[----:B------:R-:W-:-:S04]  /*29a0*/  IMAD.WIDE.U32 R160, R23, R14, R6 ;  /* 0x0000000e17a07225 */ /* 0x000fc800078e0006 */
[----:B------:R-:W-:Y:S02]  /*29b0*/  IMAD R15, R23, R15, R12 ;  /* 0x0000000f170f7224 */ /* 0x000fe400078e020c */
[-C--:B-1----:R-:W-:Y:S02]  /*29c0*/  IMAD R12, R9, R158.reuse, RZ ;  /* 0x0000009e090c7224 */ /* 0x082fe400078e02ff */
[----:B------:R-:W-:Y:S01]  /*29d0*/  IMAD.MOV.U32 R20, RZ, RZ, R160 ;  /* 0x000000ffff147224 */ /* 0x000fe200078e00a0 */
[----:B------:R-:W-:Y:S01]  /*29e0*/  IADD3 R21, R161, R15, RZ ;  /* 0x0000000fa1157210 */ /* 0x000fe20007ffe0ff */
[C---:B------:R-:W-:Y:S02]  /*29f0*/  IMAD R171, R157.reuse, R159, R12 ;  /* 0x0000009f9dab7224 */ /* 0x040fe400078e020c */
[----:B------:R-:W-:-:S04]  /*2a00*/  IMAD.WIDE.U32 R12, R157, R158, R20 ;  /* 0x0000009e9d0c7225 */ /* 0x000fc800078e0014 */
[----:B------:R-:W-:Y:S01]  /*2a10*/  IMAD.IADD R13, R13, 0x1, R171 ;  /* 0x000000010d0d7824 */ /* 0x000fe200078e02ab */
[----:B--2---:R-:W-:-:S04]  /*2a20*/  LEA R164, P1, R12, R10, 0x2 ;  /* 0x0000000a0ca47211 */ /* 0x004fc800078210ff */
[----:B------:R-:W-:-:S05]  /*2a30*/  LEA.HI.X R165, R12, R11, R13, 0x2, P1 ;  /* 0x0000000b0ca57211 */ /* 0x000fca00008f140d */
[----:B------:R0:W2:Y:S01]  /*2a40*/  @P3 LDG.E.LTC128B R169, desc[UR36][R164.64] ;  /* 0x00000024a4a93981 */ /* 0x0000a2000c1e1920 */
[----:B------:R-:W-:Y:S01]  /*2a50*/  IMAD.WIDE.U32 R162, R157, R158, R6 ;  /* 0x0000009e9da27225 */ /* 0x000fe200078e0006 */
[----:B------:R-:W-:Y:S01]  /*2a60*/  LEA R12, P1, R170, UR4, 0x2 ;  /* 0x00000004aa0c7c11 */ /* 0x000fe2000f8210ff */
[----:B------:R-:W-:Y:S01]  /*2a70*/  BSSY B1, `(.L_x_34) ;  /* 0x0000016000017945 */ /* 0x000fe20003800000 */
[----:B------:R-:W-:Y:S02]  /*2a80*/  ISETP.GT.AND P5, PT, R0, 0x1, P0 ;  /* 0x000000010000780c */ /* 0x000fe400007a4270 */
[----:B------:R-:W-:Y:S02]  /*2a90*/  IADD3 R163, R171, R163, RZ ;  /* 0x000000a3aba37210 */ /* 0x000fe40007ffe0ff */
[----:B------:R-:W-:Y:S01]  /*2aa0*/  LEA.HI.X R13, R170, UR5, R173, 0x2, P1 ;  /* 0x00000005aa0d7c11 */ /* 0x000fe200088f14ad */
[----:B------:R-:W-:Y:S01]  /*2ab0*/  IMAD.WIDE.U32 R166, R23, R14, R162 ;  /* 0x0000000e17a67225 */ /* 0x000fe200078e00a2 */
[----:B------:R-:W-:-:S03]  /*2ac0*/  SHF.L.U64.HI R163, R158, 0x3, R159 ;  /* 0x000000039ea37819 */ /* 0x000fc6000001029f */
[----:B------:R-:W-:Y:S01]  /*2ad0*/  IMAD.SHL.U32 R162, R158, 0x8, RZ ;  /* 0x000000089ea27824 */ /* 0x000fe200078e00ff */
[----:B0-----:R-:W-:Y:S01]  /*2ae0*/  LEA R164, P1, R166, R10, 0x2 ;  /* 0x0000000aa6a47211 */ /* 0x001fe200078210ff */
[----:B------:R-:W-:Y:S02]  /*2af0*/  IMAD.IADD R154, R15, 0x1, R167 ;  /* 0x000000010f9a7824 */ /* 0x000fe400078e02a7 */
[----:B------:R-:W-:-:S05]  /*2b00*/  IMAD.WIDE.U32 R174, R157, R158, R162 ;  /* 0x0000009e9dae7225 */ /* 0x000fca00078e00a2 */
[----:B------:R-:W-:Y:S01]  /*2b10*/  IADD3 R171, R171, R175, RZ ;  /* 0x000000afabab7210 */ /* 0x000fe20007ffe0ff */
[----:B--2---:R-:W-:-:S04]  /*2b20*/  FMUL R165, R169, R156 ;  /* 0x0000009ca9a57220 */ /* 0x004fc80000400000 */
[----:B------:R-:W-:Y:S01]  /*2b30*/  FFMA R167, R88, R155, R165 ;  /* 0x0000009b58a77223 */ /* 0x000fe200000000a5 */
[----:B------:R-:W-:Y:S02]  /*2b40*/  LEA.HI.X R165, R166, R11, R154, 0x2, P1 ;  /* 0x0000000ba6a57211 */ /* 0x000fe400008f149a */
[----:B------:R-:W-:Y:S02]  /*2b50*/  IADD3 R154, P4, R160, R174, RZ ;  /* 0x000000aea09a7210 */ /* 0x000fe40007f9e0ff */
[----:B------:R-:W-:Y:S01]  /*2b60*/  ISETP.GT.AND P1, PT, R3, 0x8, PT ;  /* 0x000000080300780c */ /* 0x000fe20003f24270 */
[----:B------:R0:W-:Y:S01]  /*2b70*/  @P3 STG.E desc[UR36][R12.64], R167 ;  /* 0x000000a70c003986 */ /* 0x0001e2000c101924 */
[----:B------:R-:W-:Y:S01]  /*2b80*/  LEA R172, P3, R154, R10, 0x2 ;  /* 0x0000000a9aac7211 */ /* 0x000fe200078610ff */
[----:B------:R-:W-:Y:S01]  /*2b90*/  IMAD.X R166, R171, 0x1, R21, P4 ;  /* 0x00000001aba67824 */ /* 0x000fe200020e0615 */
[----:B------:R-:W-:Y:S01]  /*2ba0*/  ISETP.GT.AND P2, PT, R0, RZ, P1 ;  /* 0x000000ff0000720c */ /* 0x000fe20000f44270 */
[----:B------:R-:W-:-:S12]  /*2bb0*/  @!P5 BRA `(.L_x_35) ;  /* 0x000000000004d947 */ /* 0x000fd80003800000 */
[----:B------:R1:W5:Y:S02]  /*2bc0*/  LDG.E.LTC128B R169, desc[UR36][R164.64+0x4] ;  /* 0x00000424a4a97981 */ /* 0x000364000c1e1920 */
.L_x_35:
[----:B------:R-:W-:Y:S05]  /*2bd0*/  BSYNC B1 ;  /* 0x0000000000017941 */ /* 0x000fea0003800000 */
.L_x_34:
[----:B-----5:R-:W-:Y:S01]  /*2be0*/  FMUL R88, R169, R156 ;  /* 0x0000009ca9587220 */ /* 0x020fe20000400000 */
[----:B------:R-:W-:Y:S01]  /*2bf0*/  IMAD.MOV.U32 R177, RZ, RZ, R169 ;  /* 0x000000ffffb17224 */ /* 0x000fe200078e00a9 */
[----:B------:R-:W-:Y:S02]  /*2c00*/  LEA.HI.X R173, R154, R11, R166, 0x2, P3 ;  /* 0x0000000b9aad7211 */ /* 0x000fe400018f14a6 */
[----:B------:R-:W-:-:S05]  /*2c10*/  FFMA R179, R89, R155, R88 ;  /* 0x0000009b59b37223 */ /* 0x000fca0000000058 */
[----:B------:R2:W-:Y:S04]  /*2c20*/  @P5 STG.E desc[UR36][R12.64+0x4], R179 ;  /* 0x000004b30c005986 */ /* 0x0005e8000c101924 */
[----:B------:R-:W3:Y:S01]  /*2c30*/  @P2 LDG.E.LTC128B R177, desc[UR36][R172.64] ;  /* 0x00000024acb12981 */ /* 0x000ee2000c1e1920 */
[----:B------:R-:W-:Y:S01]  /*2c40*/  IADD3 R174, P3, R6, R174, RZ ;  /* 0x000000ae06ae7210 */ /* 0x000fe20007f7e0ff */
[C---:B0-----:R-:W-:Y:S01]  /*2c50*/  IMAD.SHL.U32 R167, R4.reuse, 0x20, RZ ;  /* 0x0000002004a77824 */ /* 0x041fe200078e00ff */
[----:B------:R-:W-:Y:S01]  /*2c60*/  SHF.L.U64.HI R169, R4, 0x5, R5 ;  /* 0x0000000504a97819 */ /* 0x000fe20000010205 */
[----:B------:R-:W-:Y:S01]  /*2c70*/  BSSY B1, `(.L_x_36) ;  /* 0x000000e000017945 */ /* 0x000fe20003800000 */
[----:B------:R-:W-:Y:S02]  /*2c80*/  IADD3.X R175, R7, R171, RZ, P3, !PT ;  /* 0x000000ab07af7210 */ /* 0x000fe40001ffe4ff */
[----:B------:R-:W-:-:S02]  /*2c90*/  IADD3 R170, P4, R167, R12, RZ ;  /* 0x0000000ca7aa7210 */ /* 0x000fc40007f9e0ff */
[----:B------:R-:W-:Y:S01]  /*2ca0*/  ISETP.GT.AND P3, PT, R0, 0x1, P1 ;  /* 0x000000010000780c */ /* 0x000fe20000f64270 */
[----:B------:R-:W-:Y:S01]  /*2cb0*/  IMAD.WIDE.U32 R174, R23, R14, R174 ;  /* 0x0000000e17ae7225 */ /* 0x000fe200078e00ae */
[----:B------:R-:W-:-:S03]  /*2cc0*/  IADD3.X R171, R169, R13, RZ, P4, !PT ;  /* 0x0000000da9ab7210 */ /* 0x000fc600027fe4ff */
[----:B------:R-:W-:Y:S01]  /*2cd0*/  IMAD.IADD R89, R15, 0x1, R175 ;  /* 0x000000010f597824 */ /* 0x000fe200078e02af */
[----:B------:R-:W-:-:S04]  /*2ce0*/  LEA R88, P5, R174, R10, 0x2 ;  /* 0x0000000aae587211 */ /* 0x000fc800078a10ff */
[----:B------:R-:W-:Y:S01]  /*2cf0*/  LEA.HI.X R89, R174, R11, R89, 0x2, P5 ;  /* 0x0000000bae597211 */ /* 0x000fe200028f1459 */
[----:B---3--:R-:W-:-:S04]  /*2d00*/  FMUL R175, R177, R156 ;  /* 0x0000009cb1af7220 */ /* 0x008fc80000400000 */
[----:B------:R-:W-:-:S05]  /*2d10*/  FFMA R175, R90, R155, R175 ;  /* 0x0000009b5aaf7223 */ /* 0x000fca00000000af */
[----:B------:R2:W-:Y:S01]  /*2d20*/  @P2 STG.E desc[UR36][R170.64], R175 ;  /* 0x000000afaa002986 */ /* 0x0005e2000c101924 */
[----:B------:R-:W-:Y:S05]  /*2d30*/  @!P3 BRA `(.L_x_37) ;  /* 0x000000000004b947 */ /* 0x000fea0003800000 */
[----:B------:R0:W5:Y:S02]  /*2d40*/  LDG.E.LTC128B R177, desc[UR36][R88.64+0x4] ;  /* 0x0000042458b17981 */ /* 0x000164000c1e1920 */
.L_x_37:
[----:B------:R-:W-:Y:S05]  /*2d50*/  BSYNC B1 ;  /* 0x0000000000017941 */ /* 0x000fea0003800000 */
.L_x_36:
[----:B-----5:R-:W-:Y:S01]  /*2d60*/  FMUL R90, R177, R156 ;  /* 0x0000009cb15a7220 */ /* 0x020fe20000400000 */
[----:B------:R-:W-:Y:S01]  /*2d70*/  ISETP.GT.AND P2, PT, R0, 0x8, P0 ;  /* 0x000000080000780c */ /* 0x000fe20000744270 */
[----:B------:R-:W-:Y:S02]  /*2d80*/  BSSY B1, `(.L_x_38) ;  /* 0x0000007000017945 */ /* 0x000fe40003800000 */
[----:B------:R-:W-:Y:S01]  /*2d90*/  FFMA R173, R91, R155, R90 ;  /* 0x0000009b5bad7223 */ /* 0x000fe2000000005a */
[----:B------:R-:W-:Y:S02]  /*2da0*/  @P3 IMAD.MOV.U32 R90, RZ, RZ, R170 ;  /* 0x000000ffff5a3224 */ /* 0x000fe400078e00aa */
[----:B------:R-:W-:-:S05]  /*2db0*/  @P3 IMAD.MOV.U32 R91, RZ, RZ, R171 ;  /* 0x000000ffff5b3224 */ /* 0x000fca00078e00ab */
[----:B------:R3:W-:Y:S02]  /*2dc0*/  @P3 STG.E desc[UR36][R90.64+0x4], R173 ;  /* 0x000004ad5a003986 */ /* 0x0007e4000c101924 */
[----:B------:R-:W-:Y:S05]  /*2dd0*/  @!P2 BRA `(.L_x_39) ;  /* 0x000000000004a947 */ /* 0x000fea0003800000 */
[----:B------:R4:W5:Y:S02]  /*2de0*/  LDG.E.LTC128B R177, desc[UR36][R164.64+0x20] ;  /* 0x00002024a4b17981 */ /* 0x000964000c1e1920 */
.L_x_39:
[----:B------:R-:W-:Y:S05]  /*2df0*/  BSYNC B1 ;  /* 0x0000000000017941 */ /* 0x000fea0003800000 */
.L_x_38:
[----:B---3-5:R-:W-:Y:S01]  /*2e00*/  FMUL R91, R177, R156 ;  /* 0x0000009cb15b7220 */ /* 0x028fe20000400000 */
[----:B------:R-:W-:Y:S01]  /*2e10*/  ISETP.GT.AND P3, PT, R0, 0x9, P0 ;  /* 0x000000090000780c */ /* 0x000fe20000764270 */
[----:B------:R-:W-:Y:S02]  /*2e20*/  BSSY B1, `(.L_x_40) ;  /* 0x0000005000017945 */ /* 0x000fe40003800000 */
[----:B------:R-:W-:-:S05]  /*2e30*/  FFMA R91, R92, R155, R91 ;  /* 0x0000009b5c5b7223 */ /* 0x000fca000000005b */
[----:B------:R3:W-:Y:S05]  /*2e40*/  @P2 STG.E desc[UR36][R12.64+0x20], R91 ;  /* 0x0000205b0c002986 */ /* 0x0007ea000c101924 */
[----:B------:R-:W-:Y:S05]  /*2e50*/  @!P3 BRA `(.L_x_41) ;  /* 0x000000000004b947 */ /* 0x000fea0003800000 */
[----:B------:R0:W5:Y:S02]  /*2e60*/  LDG.E.LTC128B R177, desc[UR36][R164.64+0x24] ;  /* 0x00002424a4b17981 */ /* 0x000164000c1e1920 */
.L_x_41:
[----:B------:R-:W-:Y:S05]  /*2e70*/  BSYNC B1 ;  /* 0x0000000000017941 */ /* 0x000fea0003800000 */
.L_x_40:
[----:B-----5:R-:W-:Y:S01]  /*2e80*/  FMUL R90, R177, R156 ;  /* 0x0000009cb15a7220 */ /* 0x020fe20000400000 */
[----:B------:R-:W-:Y:S01]  /*2e90*/  ISETP.GT.AND P2, PT, R0, 0x8, P1 ;  /* 0x000000080000780c */ /* 0x000fe20000f44270 */
[----:B------:R-:W-:Y:S02]  /*2ea0*/  BSSY B1, `(.L_x_42) ;  /* 0x0000005000017945 */ /* 0x000fe40003800000 */
[----:B------:R-:W-:-:S05]  /*2eb0*/  FFMA R93, R93, R155, R90 ;  /* 0x0000009b5d5d7223 */ /* 0x000fca000000005a */
[----:B------:R0:W-:Y:S05]  /*2ec0*/  @P3 STG.E desc[UR36][R12.64+0x24], R93 ;  /* 0x0000245d0c003986 */ /* 0x0001ea000c101924 */
[----:B------:R-:W-:Y:S05]  /*2ed0*/  @!P2 BRA `(.L_x_43) ;  /* 0x000000000004a947 */ /* 0x000fea0003800000 */
[----:B------:R0:W5:Y:S02]  /*2ee0*/  LDG.E.LTC128B R177, desc[UR36][R88.64+0x20] ;  /* 0x0000202458b17981 */ /* 0x000164000c1e1920 */
.L_x_43:
[----:B------:R-:W-:Y:S05]  /*2ef0*/  BSYNC B1 ;  /* 0x0000000000017941 */ /* 0x000fea0003800000 */
.L_x_42:
[----:B---3-5:R-:W-:Y:S01]  /*2f00*/  FMUL R91, R177, R156 ;  /* 0x0000009cb15b7220 */ /* 0x028fe20000400000 */
[----:B------:R-:W-:Y:S01]  /*2f10*/  @P2 MOV R90, R170 ;  /* 0x000000aa005a2202 */ /* 0x000fe20000000f00 */
[----:B------:R-:W-:Y:S01]  /*2f20*/  BSSY B1, `(.L_x_44) ;  /* 0x0000007000017945 */ /* 0x000fe20003800000 */
[----:B------:R-:W-:Y:S01]  /*2f30*/  ISETP.GT.AND P3, PT, R0, 0x9, P1 ;  /* 0x000000090000780c */ /* 0x000fe20000f64270 */
[----:B0-----:R-:W-:Y:S01]  /*2f40*/  FFMA R93, R94, R155, R91 ;  /* 0x0000009b5e5d7223 */ /* 0x001fe2000000005b */
[----:B------:R-:W-:-:S05]  /*2f50*/  @P2 IMAD.MOV.U32 R91, RZ, RZ, R171 ;  /* 0x000000ffff5b2224 */ /* 0x000fca00078e00ab */
[----:B------:R0:W-:Y:S06]  /*2f60*/  @P2 STG.E desc[UR36][R90.64+0x20], R93 ;  /* 0x0000205d5a002986 */ /* 0x0001ec000c101924 */
[----:B------:R-:W-:Y:S05]  /*2f70*/  @!P3 BRA `(.L_x_45) ;  /* 0x000000000004b947 */ /* 0x000fea0003800000 */
[----:B------:R3:W5:Y:S02]  /*2f80*/  LDG.E.LTC128B R177, desc[UR36][R88.64+0x24] ;  /* 0x0000242458b17981 */ /* 0x000764000c1e1920 */
.L_x_45:
[----:B------:R-:W-:Y:S05]  /*2f90*/  BSYNC B1 ;  /* 0x0000000000017941 */ /* 0x000fea0003800000 */
.L_x_44:
[----:B0----5:R-:W-:Y:S01]  /*2fa0*/  FMUL R90, R177, R156 ;  /* 0x0000009cb15a7220 */ /* 0x021fe20000400000 */
[----:B------:R-:W-:Y:S01]  /*2fb0*/  @P3 MOV R91, R171 ;  /* 0x000000ab005b3202 */ /* 0x000fe20000000f00 */
[----:B------:R-:W-:Y:S01]  /*2fc0*/  BSSY B1, `(.L_x_46) ;  /* 0x0000007000017945 */ /* 0x000fe20003800000 */
[----:B------:R-:W-:Y:S01]  /*2fd0*/  ISETP.GT.AND P2, PT, R0, 0x10, P0 ;  /* 0x000000100000780c */ /* 0x000fe20000744270 */
[----:B------:R-:W-:Y:S01]  /*2fe0*/  FFMA R95, R95, R155, R90 ;  /* 0x0000009b5f5f7223 */ /* 0x000fe2000000005a */
[----:B------:R-:W-:-:S05]  /*2ff0*/  @P3 IMAD.MOV.U32 R90, RZ, RZ, R170 ;  /* 0x000000ffff5a3224 */ /* 0x000fca00078e00aa */
[----:B------:R0:W-:Y:S06]  /*3000*/  @P3 STG.E desc[UR36][R90.64+0x24], R95 ;  /* 0x0000245f5a003986 */ /* 0x0001ec000c101924 */
[----:B------:R-:W-:Y:S05]  /*3010*/  @!P2 BRA `(.L_x_47) ;  /* 0x000000000004a947 */ /* 0x000fea0003800000 */
[----:B------:R0:W5:Y:S02]  /*3020*/  LDG.E.LTC128B R177, desc[UR36][R164.64+0x40] ;  /* 0x00004024a4b17981 */ /* 0x000164000c1e1920 */
.L_x_47:
[----:B------:R-:W-:Y:S05]  /*3030*/  BSYNC B1 ;  /* 0x0000000000017941 */ /* 0x000fea0003800000 */
.L_x_46:
[----:B0----5:R-:W-:Y:S01]  /*3040*/  FMUL R91, R177, R156 ;  /* 0x0000009cb15b7220 */ /* 0x021fe20000400000 */
[----:B------:R-:W-:Y:S01]  /*3050*/  ISETP.GT.AND P3, PT, R0, 0x11, P0 ;  /* 0x000000110000780c */ /* 0x000fe20000764270 */
[----:B------:R-:W-:Y:S02]  /*3060*/  BSSY B1, `(.L_x_48) ;  /* 0x0000005000017945 */ /* 0x000fe40003800000 */
[----:B------:R-:W-:-:S05]  /*3070*/  FFMA R91, R96, R155, R91 ;  /* 0x0000009b605b7223 */ /* 0x000fca000000005b */
[----:B------:R0:W-:Y:S05]  /*3080*/  @P2 STG.E desc[UR36][R12.64+0x40], R91 ;  /* 0x0000405b0c002986 */ /* 0x0001ea000c101924 */
[----:B------:R-:W-:Y:S05]  /*3090*/  @!P3 BRA `(.L_x_49) ;  /* 0x000000000004b947 */ /* 0x000fea0003800000 */
[----:B------:R0:W5:Y:S02]  /*30a0*/  LDG.E.LTC128B R177, desc[UR36][R164.64+0x44] ;  /* 0x00004424a4b17981 */ /* 0x000164000c1e1920 */
.L_x_49:
[----:B------:R-:W-:Y:S05]  /*30b0*/  BSYNC B1 ;  /* 0x0000000000017941 */ /* 0x000fea0003800000 */
.L_x_48:
[----:B-----5:R-:W-:Y:S01]  /*30c0*/  FMUL R90, R177, R156 ;  /* 0x0000009cb15a7220 */ /* 0x020fe20000400000 */
[----:B------:R-:W-:Y:S01]  /*30d0*/  ISETP.GT.AND P2, PT, R0, 0x10, P1 ;  /* 0x000000100000780c */ /* 0x000fe20000f44270 */
[----:B------:R-:W-:Y:S02]  /*30e0*/  BSSY B1, `(.L_x_50) ;  /* 0x0000005000017945 */ /* 0x000fe40003800000 */
[----:B------:R-:W-:-:S05]  /*30f0*/  FFMA R97, R97, R155, R90 ;  /* 0x0000009b61617223 */ /* 0x000fca000000005a */
[----:B------:R0:W-:Y:S05]  /*3100*/  @P3 STG.E desc[UR36][R12.64+0x44], R97 ;  /* 0x000044610c003986 */ /* 0x0001ea000c101924 */
[----:B------:R-:W-:Y:S05]  /*3110*/  @!P2 BRA `(.L_x_51) ;  /* 0x000000000004a947 */ /* 0x000fea0003800000 */
[----:B------:R0:W5:Y:S02]  /*3120*/  LDG.E.LTC128B R177, desc[UR36][R88.64+0x40] ;  /* 0x0000402458b17981 */ /* 0x000164000c1e1920 */
.L_x_51:
[----:B------:R-:W-:Y:S05]  /*3130*/  BSYNC B1 ;  /* 0x0000000000017941 */ /* 0x000fea0003800000 */
.L_x_50:
[----:B0----5:R-:W-:Y:S01]  /*3140*/  FMUL R91, R177, R156 ;  /* 0x0000009cb15b7220 */ /* 0x021fe20000400000 */
[----:B------:R-:W-:Y:S01]  /*3150*/  @P2 IMAD.MOV.U32 R90, RZ, RZ, R170 ;  /* 0x000000ffff5a2224 */ /* 0x000fe200078e00aa */
[----:B------:R-:W-:Y:S01]  /*3160*/  ISETP.GT.AND P3, PT, R0, 0x11, P1 ;  /* 0x000000110000780c */ /* 0x000fe20000f64270 */
[----:B------:R-:W-:Y:S01]  /*3170*/  BSSY B1, `(.L_x_52) ;  /* 0x0000006000017945 */ /* 0x000fe20003800000 */
[----:B------:R-:W-:Y:S01]  /*3180*/  FFMA R93, R98, R155, R91 ;  /* 0x0000009b625d7223 */ /* 0x000fe2000000005b */
[----:B------:R-:W-:-:S05]  /*3190*/  @P2 IMAD.MOV.U32 R91, RZ, RZ, R171 ;  /* 0x000000ffff5b2224 */ /* 0x000fca00078e00ab */
[----:B------:R0:W-:Y:S05]  /*31a0*/  @P2 STG.E desc[UR36][R90.64+0x40], R93 ;  /* 0x0000405d5a002986 */ /* 0x0001ea000c101924 */
[----:B------:R-:W-:Y:S05]  /*31b0*/  @!P3 BRA `(.L_x_53) ;  /* 0x000000000004b947 */ /* 0x000fea0003800000 */
[----:B------:R0:W5:Y:S02]  /*31c0*/  LDG.E.LTC128B R177, desc[UR36][R88.64+0x44] ;  /* 0x0000442458b17981 */ /* 0x000164000c1e1920 */
.L_x_53:
[----:B------:R-:W-:Y:S05]  /*31d0*/  BSYNC B1 ;  /* 0x0000000000017941 */ /* 0x000fea0003800000 */
.L_x_52:
[----:B0----5:R-:W-:Y:S01]  /*31e0*/  FMUL R90, R177, R156 ;  /* 0x0000009cb15a7220 */ /* 0x021fe20000400000 */
[----:B------:R-:W-:Y:S01]  /*31f0*/  @P3 IMAD.MOV.U32 R91, RZ, RZ, R171 ;  /* 0x000000ffff5b3224 */ /* 0x000fe200078e00ab */
[----:B------:R-:W-:Y:S01]  /*3200*/  ISETP.GT.AND P2, PT, R0, 0x18, P0 ;  /* 0x000000180000780c */ /* 0x000fe20000744270 */
[----:B------:R-:W-:Y:S01]  /*3210*/  BSSY B1, `(.L_x_54) ;  /* 0x0000006000017945 */ /* 0x000fe20003800000 */
[----:B------:R-:W-:Y:S01]  /*3220*/  FFMA R99, R99, R155, R90 ;  /* 0x0000009b63637223 */ /* 0x000fe2000000005a */
[----:B------:R-:W-:-:S05]  /*3230*/  @P3 MOV R90, R170 ;  /* 0x000000aa005a3202 */ /* 0x000fca0000000f00 */
[----:B------:R0:W-:Y:S05]  /*3240*/  @P3 STG.E desc[UR36][R90.64+0x44], R99 ;  /* 0x000044635a003986 */ /* 0x0001ea000c101924 */
[----:B------:R-:W-:Y:S05]  /*3250*/  @!P2 BRA `(.L_x_55) ;  /* 0x000000000004a947 */ /* 0x000fea0003800000 */
[----:B------:R0:W5:Y:S02]  /*3260*/  LDG.E.LTC128B R177, desc[UR36][R164.64+0x60] ;  /* 0x00006024a4b17981 */ /* 0x000164000c1e1920 */
.L_x_55:
[----:B------:R-:W-:Y:S05]  /*3270*/  BSYNC B1 ;  /* 0x0000000000017941 */ /* 0x000fea0003800000 */
.L_x_54:
[----:B0----5:R-:W-:Y:S01]  /*3280*/  FMUL R91, R177, R156 ;  /* 0x0000009cb15b7220 */ /* 0x021fe20000400000 */
[----:B------:R-:W-:Y:S01]  /*3290*/  ISETP.GT.AND P3, PT, R0, 0x19, P0 ;  /* 0x000000190000780c */ /* 0x000fe20000764270 */
[----:B------:R-:W-:Y:S02]  /*32a0*/  BSSY B1, `(.L_x_56) ;  /* 0x0000005000017945 */ /* 0x000fe40003800000 */
[----:B------:R-:W-:-:S05]  /*32b0*/  FFMA R91, R100, R155, R91 ;  /* 0x0000009b645b7223 */ /* 0x000fca000000005b */
[----:B------:R0:W-:Y:S05]  /*32c0*/  @P2 STG.E desc[UR36][R12.64+0x60], R91 ;  /* 0x0000605b0c002986 */ /* 0x0001ea000c101924 */
[----:B------:R-:W-:Y:S05]  /*32d0*/  @!P3 BRA `(.L_x_57) ;  /* 0x000000000004b947 */ /* 0x000fea0003800000 */
[----:B------:R0:W5:Y:S02]  /*32e0*/  LDG.E.LTC128B R177, desc[UR36][R164.64+0x64] ;  /* 0x00006424a4b17981 */ /* 0x000164000c1e1920 */
.L_x_57:
[----:B------:R-:W-:Y:S05]  /*32f0*/  BSYNC B1 ;  /* 0x0000000000017941 */ /* 0x000fea0003800000 */
.L_x_56:
[----:B-----5:R-:W-:Y:S01]  /*3300*/  FMUL R90, R177, R156 ;  /* 0x0000009cb15a7220 */ /* 0x020fe20000400000 */
[----:B------:R-:W-:Y:S01]  /*3310*/  ISETP.GT.AND P2, PT, R0, 0x18, P1 ;  /* 0x000000180000780c */ /* 0x000fe20000f44270 */
[----:B------:R-:W-:Y:S02]  /*3320*/  BSSY B1, `(.L_x_58) ;  /* 0x0000005000017945 */ /* 0x000fe40003800000 */
[----:B------:R-:W-:-:S05]  /*3330*/  FFMA R101, R101, R155, R90 ;  /* 0x0000009b65657223 */ /* 0x000fca000000005a */
[----:B------:R0:W-:Y:S05]  /*3340*/  @P3 STG.E desc[UR36][R12.64+0x64], R101 ;  /* 0x000064650c003986 */ /* 0x0001ea000c101924 */
[----:B------:R-:W-:Y:S05]  /*3350*/  @!P2 BRA `(.L_x_59) ;  /* 0x000000000004a947 */ /* 0x000fea0003800000 */
[----:B------:R0:W5:Y:S02]  /*3360*/  LDG.E.LTC128B R177, desc[UR36][R88.64+0x60] ;  /* 0x0000602458b17981 */ /* 0x000164000c1e1920 */
.L_x_59:
[----:B------:R-:W-:Y:S05]  /*3370*/  BSYNC B1 ;  /* 0x0000000000017941 */ /* 0x000fea0003800000 */
.L_x_58:
        /* <DEDUP_REMOVED lines=9> */
.L_x_61:
[----:B------:R-:W-:Y:S05]  /*3410*/  BSYNC B1 ;  /* 0x0000000000017941 */ /* 0x000fea0003800000 */
.L_x_60:
        /* <DEDUP_REMOVED lines=9> */
.L_x_63:
[----:B------:R-:W-:Y:S05]  /*34b0*/  BSYNC B1 ;  /* 0x0000000000017941 */ /* 0x000fea0003800000 */
.L_x_62:
[----:B0----5:R-:W-:Y:S01]  /*34c0*/  FMUL R91, R177, R156 ;  /* 0x0000009cb15b7220 */ /* 0x021fe20000400000 */
[----:B------:R-:W-:Y:S01]  /*34d0*/  ISETP.GT.AND P3, PT, R0, 0x21, P0 ;  /* 0x000000210000780c */ /* 0x000fe20000764270 */
[----:B------:R-:W-:Y:S02]  /*34e0*/  BSSY B1, `(.L_x_64) ;  /* 0x0000005000017945 */ /* 0x000fe40003800000 */
[----:B------:R-:W-:-:S05]  /*34f0*/  FFMA R91, R104, R155, R91 ;  /* 0x0000009b685b7223 */ /* 0x000fca000000005b */
[----:B------:R0:W-:Y:S05]  /*3500*/  @P2 STG.E desc[UR36][R12.64+0x80], R91 ;  /* 0x0000805b0c002986 */ /* 0x0001ea000c101924 */
[----:B------:R-:W-:Y:S05]  /*3510*/  @!P3 BRA `(.L_x_65) ;  /* 0x000000000004b947 */ /* 0x000fea0003800000 */
[----:B------:R0:W5:Y:S02]  /*3520*/  LDG.E.LTC128B R177, desc[UR36][R164.64+0x84] ;  /* 0x00008424a4b17981 */ /* 0x000164000c1e1920 */
.L_x_65:
[----:B------:R-:W-:Y:S05]  /*3530*/  BSYNC B1 ;  /* 0x0000000000017941 */ /* 0x000fea0003800000 */
.L_x_64:
[----:B-----5:R-:W-:Y:S01]  /*3540*/  FMUL R90, R177, R156 ;  /* 0x0000009cb15a7220 */ /* 0x020fe20000400000 */
[----:B------:R-:W-:Y:S01]  /*3550*/  ISETP.GT.AND P2, PT, R0, 0x20, P1 ;  /* 0x000000200000780c */ /* 0x000fe20000f44270 */
[----:B------:R-:W-:Y:S02]  /*3560*/  BSSY B1, `(.L_x_66) ;  /* 0x0000005000017945 */ /* 0x000fe40003800000 */
[----:B------:R-:W-:-:S05]  /*3570*/  FFMA R105, R105, R155, R90 ;  /* 0x0000009b69697223 */ /* 0x000fca000000005a */
[----:B------:R0:W-:Y:S05]  /*3580*/  @P3 STG.E desc[UR36][R12.64+0x84], R105 ;  /* 0x000084690c003986 */ /* 0x0001ea000c101924 */
[----:B------:R-:W-:Y:S05]  /*3590*/  @!P2 BRA `(.L_x_67) ;  /* 0x000000000004a947 */ /* 0x000fea0003800000 */
[----:B------:R0:W5:Y:S02]  /*35a0*/  LDG.E.LTC128B R177, desc[UR36][R88.64+0x80] ;  /* 0x0000802458b17981 */ /* 0x000164000c1e1920 */
.L_x_67:
[----:B------:R-:W-:Y:S05]  /*35b0*/  BSYNC B1 ;  /* 0x0000000000017941 */ /* 0x000fea0003800000 */
.L_x_66:
        /* <DEDUP_REMOVED lines=9> */
.L_x_69:
[----:B------:R-:W-:Y:S05]  /*3650*/  BSYNC B1 ;  /* 0x0000000000017941 */ /* 0x000fea0003800000 */
.L_x_68:
        /* <DEDUP_REMOVED lines=9> */
.L_x_71:
[----:B------:R-:W-:Y:S05]  /*36f0*/  BSYNC B1 ;  /* 0x0000000000017941 */ /* 0x000fea0003800000 */
.L_x_70:
[----:B0----5:R-:W-:Y:S01]  /*3700*/  FMUL R91, R177, R156 ;  /* 0x0000009cb15b7220 */ /* 0x021fe20000400000 */
[----:B------:R-:W-:Y:S01]  /*3710*/  ISETP.GT.AND P3, PT, R0, 0x29, P0 ;  /* 0x000000290000780c */ /* 0x000fe20000764270 */
[----:B------:R-:W-:Y:S02]  /*3720*/  BSSY B1, `(.L_x_72) ;  /* 0x0000005000017945 */ /* 0x000fe40003800000 */
[----:B------:R-:W-:-:S05]  /*3730*/  FFMA R91, R108, R155, R91 ;  /* 0x0000009b6c5b7223 */ /* 0x000fca000000005b */
[----:B------:R0:W-:Y:S05]  /*3740*/  @P2 STG.E desc[UR36][R12.64+0xa0], R91 ;  /* 0x0000a05b0c002986 */ /* 0x0001ea000c101924 */
[----:B------:R-:W-:Y:S05]  /*3750*/  @!P3 BRA `(.L_x_73) ;  /* 0x000000000004b947 */ /* 0x000fea0003800000 */
[----:B------:R0:W5:Y:S02]  /*3760*/  LDG.E.LTC128B R177, desc[UR36][R164.64+0xa4] ;  /* 0x0000a424a4b17981 */ /* 0x000164000c1e1920 */
.L_x_73:
[----:B------:R-:W-:Y:S05]  /*3770*/  BSYNC B1 ;  /* 0x0000000000017941 */ /* 0x000fea0003800000 */
.L_x_72:
[----:B-----5:R-:W-:Y:S01]  /*3780*/  FMUL R90, R177, R156 ;  /* 0x0000009cb15a7220 */ /* 0x020fe20000400000 */
[----:B------:R-:W-:Y:S01]  /*3790*/  ISETP.GT.AND P2, PT, R0, 0x28, P1 ;  /* 0x000000280000780c */ /* 0x000fe20000f44270 */
[----:B------:R-:W-:Y:S02]  /*37a0*/  BSSY B1, `(.L_x_74) ;  /* 0x0000005000017945 */ /* 0x000fe40003800000 */
[----:B------:R-:W-:-:S05]  /*37b0*/  FFMA R109, R109, R155, R90 ;  /* 0x0000009b6d6d7223 */ /* 0x000fca000000005a */
[----:B------:R0:W-:Y:S05]  /*37c0*/  @P3 STG.E desc[UR36][R12.64+0xa4], R109 ;  /* 0x0000a46d0c003986 */ /* 0x0001ea000c101924 */
[----:B------:R-:W-:Y:S05]  /*37d0*/  @!P2 BRA `(.L_x_75) ;  /* 0x000000000004a947 */ /* 0x000fea0003800000 */
[----:B------:R0:W5:Y:S02]  /*37e0*/  LDG.E.LTC128B R177, desc[UR36][R88.64+0xa0] ;  /* 0x0000a02458b17981 */ /* 0x000164000c1e1920 */
.L_x_75:
[----:B------:R-:W-:Y:S05]  /*37f0*/  BSYNC B1 ;  /* 0x0000000000017941 */ /* 0x000fea0003800000 */
.L_x_74:
        /* <DEDUP_REMOVED lines=9> */
.L_x_77:
[----:B------:R-:W-:Y:S05]  /*3890*/  BSYNC B1 ;  /* 0x0000000000017941 */ /* 0x000fea0003800000 */
.L_x_76:
        /* <DEDUP_REMOVED lines=9> */
.L_x_79:
[----:B------:R-:W-:Y:S05]  /*3930*/  BSYNC B1 ;  /* 0x0000000000017941 */ /* 0x000fea0003800000 */
.L_x_78:
[----:B0----5:R-:W-:Y:S01]  /*3940*/  FMUL R91, R177, R156 ;  /* 0x0000009cb15b7220 */ /* 0x021fe20000400000 */
[----:B------:R-:W-:Y:S01]  /*3950*/  ISETP.GT.AND P3, PT, R0, 0x31, P0 ;  /* 0x000000310000780c */ /* 0x000fe20000764270 */
[----:B------:R-:W-:Y:S02]  /*3960*/  BSSY B1, `(.L_x_80) ;  /* 0x0000005000017945 */ /* 0x000fe40003800000 */
[----:B------:R-:W-:-:S05]  /*3970*/  FFMA R91, R112, R155, R91 ;  /* 0x0000009b705b7223 */ /* 0x000fca000000005b */
[----:B------:R0:W-:Y:S05]  /*3980*/  @P2 STG.E desc[UR36][R12.64+0xc0], R91 ;  /* 0x0000c05b0c002986 */ /* 0x0001ea000c101924 */
[----:B------:R-:W-:Y:S05]  /*3990*/  @!P3 BRA `(.L_x_81) ;  /* 0x000000000004b947 */ /* 0x000fea0003800000 */
[----:B------:R0:W5:Y:S02]  /*39a0*/  LDG.E.LTC128B R177, desc[UR36][R164.64+0xc4] ;  /* 0x0000c424a4b17981 */ /* 0x000164000c1e1920 */
.L_x_81:
[----:B------:R-:W-:Y:S05]  /*39b0*/  BSYNC B1 ;  /* 0x0000000000017941 */ /* 0x000fea0003800000 */
.L_x_80:
[----:B-----5:R-:W-:Y:S01]  /*39c0*/  FMUL R90, R177, R156 ;  /* 0x0000009cb15a7220 */ /* 0x020fe20000400000 */
[----:B------:R-:W-:Y:S01]  /*39d0*/  ISETP.GT.AND P2, PT, R0, 0x30, P1 ;  /* 0x000000300000780c */ /* 0x000fe20000f44270 */
[----:B------:R-:W-:Y:S02]  /*39e0*/  BSSY B1, `(.L_x_82) ;  /* 0x0000005000017945 */ /* 0x000fe40003800000 */
[----:B------:R-:W-:-:S05]  /*39f0*/  FFMA R113, R113, R155, R90 ;  /* 0x0000009b71717223 */ /* 0x000fca000000005a */
[----:B------:R0:W-:Y:S05]  /*3a00*/  @P3 STG.E desc[UR36][R12.64+0xc4], R113 ;  /* 0x0000c4710c003986 */ /* 0x0001ea000c101924 */
[----:B------:R-:W-:Y:S05]  /*3a10*/  @!P2 BRA `(.L_x_83) ;  /* 0x000000000004a947 */ /* 0x000fea0003800000 */
[----:B------:R0:W5:Y:S02]  /*3a20*/  LDG.E.LTC128B R177, desc[UR36][R88.64+0xc0] ;  /* 0x0000c02458b17981 */ /* 0x000164000c1e1920 */
.L_x_83:
[----:B------:R-:W-:Y:S05]  /*3a30*/  BSYNC B1 ;  /* 0x0000000000017941 */ /* 0x000fea0003800000 */
.L_x_82:
        /* <DEDUP_REMOVED lines=9> */
.L_x_85:
[----:B------:R-:W-:Y:S05]  /*3ad0*/  BSYNC B1 ;  /* 0x0000000000017941 */ /* 0x000fea0003800000 */
.L_x_84:
        /* <DEDUP_REMOVED lines=9> */
.L_x_87:
[----:B------:R-:W-:Y:S05]  /*3b70*/  BSYNC B1 ;  /* 0x0000000000017941 */ /* 0x000fea0003800000 */
.L_x_86:
[----:B0----5:R-:W-:Y:S01]  /*3b80*/  FMUL R91, R177, R156 ;  /* 0x0000009cb15b7220 */ /* 0x021fe20000400000 */
[----:B------:R-:W-:Y:S01]  /*3b90*/  ISETP.GT.AND P3, PT, R0, 0x39, P0 ;  /* 0x000000390000780c */ /* 0x000fe20000764270 */
[----:B------:R-:W-:Y:S02]  /*3ba0*/  BSSY B1, `(.L_x_88) ;  /* 0x0000005000017945 */ /* 0x000fe40003800000 */
[----:B------:R-:W-:-:S05]  /*3bb0*/  FFMA R91, R116, R155, R91 ;  /* 0x0000009b745b7223 */ /* 0x000fca000000005b */
[----:B------:R0:W-:Y:S05]  /*3bc0*/  @P2 STG.E desc[UR36][R12.64+0xe0], R91 ;  /* 0x0000e05b0c002986 */ /* 0x0001ea000c101924 */
[----:B------:R-:W-:Y:S05]  /*3bd0*/  @!P3 BRA `(.L_x_89) ;  /* 0x000000000004b947 */ /* 0x000fea0003800000 */
[----:B------:R0:W5:Y:S02]  /*3be0*/  LDG.E.LTC128B R177, desc[UR36][R164.64+0xe4] ;  /* 0x0000e424a4b17981 */ /* 0x000164000c1e1920 */
.L_x_89:
[----:B------:R-:W-:Y:S05]  /*3bf0*/  BSYNC B1 ;  /* 0x0000000000017941 */ /* 0x000fea0003800000 */
.L_x_88:
[----:B-----5:R-:W-:Y:S01]  /*3c00*/  FMUL R90, R177, R156 ;  /* 0x0000009cb15a7220 */ /* 0x020fe20000400000 */
[----:B------:R-:W-:Y:S01]  /*3c10*/  ISETP.GT.AND P2, PT, R0, 0x38, P1 ;  /* 0x000000380000780c */ /* 0x000fe20000f44270 */
[----:B------:R-:W-:Y:S02]  /*3c20*/  BSSY B1, `(.L_x_90) ;  /* 0x0000005000017945 */ /* 0x000fe40003800000 */
[----:B------:R-:W-:-:S05]  /*3c30*/  FFMA R117, R117, R155, R90 ;  /* 0x0000009b75757223 */ /* 0x000fca000000005a */
[----:B------:R0:W-:Y:S05]  /*3c40*/  @P3 STG.E desc[UR36][R12.64+0xe4], R117 ;  /* 0x0000e4750c003986 */ /* 0x0001ea000c101924 */
[----:B------:R-:W-:Y:S05]  /*3c50*/  @!P2 BRA `(.L_x_91) ;  /* 0x000000000004a947 */ /* 0x000fea0003800000 */
[----:B------:R0:W5:Y:S02]  /*3c60*/  LDG.E.LTC128B R177, desc[UR36][R88.64+0xe0] ;  /* 0x0000e02458b17981 */ /* 0x000164000c1e1920 */
.L_x_91:
[----:B------:R-:W-:Y:S05]  /*3c70*/  BSYNC B1 ;  /* 0x0000000000017941 */ /* 0x000fea0003800000 */
.L_x_90:
        /* <DEDUP_REMOVED lines=9> */
.L_x_93:
[----:B------:R-:W-:Y:S05]  /*3d10*/  BSYNC B1 ;  /* 0x0000000000017941 */ /* 0x000fea0003800000 */
.L_x_92:
        /* <DEDUP_REMOVED lines=9> */
.L_x_95:
[----:B------:R-:W-:Y:S05]  /*3db0*/  BSYNC B1 ;  /* 0x0000000000017941 */ /* 0x000fea0003800000 */
.L_x_94:
[----:B0----5:R-:W-:Y:S01]  /*3dc0*/  FMUL R91, R177, R156 ;  /* 0x0000009cb15b7220 */ /* 0x021fe20000400000 */
[----:B------:R-:W-:Y:S01]  /*3dd0*/  ISETP.GT.AND P3, PT, R0, 0x41, P0 ;  /* 0x000000410000780c */ /* 0x000fe20000764270 */
[----:B------:R-:W-:Y:S02]  /*3de0*/  BSSY B1, `(.L_x_96) ;  /* 0x0000005000017945 */ /* 0x000fe40003800000 */
[----:B------:R-:W-:-:S05]  /*3df0*/  FFMA R91, R120, R155, R91 ;  /* 0x0000009b785b7223 */ /* 0x000fca000000005b */
[----:B------:R0:W-:Y:S05]  /*3e00*/  @P2 STG.E desc[UR36][R12.64+0x100], R91 ;  /* 0x0001005b0c002986 */ /* 0x0001ea000c101924 */
[----:B------:R-:W-:Y:S05]  /*3e10*/  @!P3 BRA `(.L_x_97) ;  /* 0x000000000004b947 */ /* 0x000fea0003800000 */
[----:B------:R0:W5:Y:S02]  /*3e20*/  LDG.E.LTC128B R177, desc[UR36][R164.64+0x104] ;  /* 0x00010424a4b17981 */ /* 0x000164000c1e1920 */
.L_x_97:
[----:B------:R-:W-:Y:S05]  /*3e30*/  BSYNC B1 ;  /* 0x0000000000017941 */ /* 0x000fea0003800000 */
.L_x_96:
[----:B-----5:R-:W-:Y:S01]  /*3e40*/  FMUL R90, R177, R156 ;  /* 0x0000009cb15a7220 */ /* 0x020fe20000400000 */
[----:B------:R-:W-:Y:S01]  /*3e50*/  ISETP.GT.AND P2, PT, R0, 0x40, P1 ;  /* 0x000000400000780c */ /* 0x000fe20000f44270 */
[----:B------:R-:W-:Y:S02]  /*3e60*/  BSSY B1, `(.L_x_98) ;  /* 0x0000005000017945 */ /* 0x000fe40003800000 */
[----:B------:R-:W-:-:S05]  /*3e70*/  FFMA R121, R121, R155, R90 ;  /* 0x0000009b79797223 */ /* 0x000fca000000005a */
[----:B------:R0:W-:Y:S05]  /*3e80*/  @P3 STG.E desc[UR36][R12.64+0x104], R121 ;  /* 0x000104790c003986 */ /* 0x0001ea000c101924 */
[----:B------:R-:W-:Y:S05]  /*3e90*/  @!P2 BRA `(.L_x_99) ;  /* 0x000000000004a947 */ /* 0x000fea0003800000 */
[----:B------:R0:W5:Y:S02]  /*3ea0*/  LDG.E.LTC128B R177, desc[UR36][R88.64+0x100] ;  /* 0x0001002458b17981 */ /* 0x000164000c1e1920 */
.L_x_99:
[----:B------:R-:W-:Y:S05]  /*3eb0*/  BSYNC B1 ;  /* 0x0000000000017941 */ /* 0x000fea0003800000 */
.L_x_98:
        /* <DEDUP_REMOVED lines=9> */
.L_x_101:
[----:B------:R-:W-:Y:S05]  /*3f50*/  BSYNC B1 ;  /* 0x0000000000017941 */ /* 0x000fea0003800000 */
.L_x_100:
        /* <DEDUP_REMOVED lines=9> */
.L_x_103:
[----:B------:R-:W-:Y:S05]  /*3ff0*/  BSYNC B1 ;  /* 0x0000000000017941 */ /* 0x000fea0003800000 */
.L_x_102:
[----:B0----5:R-:W-:Y:S01]  /*4000*/  FMUL R91, R177, R156 ;  /* 0x0000009cb15b7220 */ /* 0x021fe20000400000 */
[----:B------:R-:W-:Y:S01]  /*4010*/  ISETP.GT.AND P3, PT, R0, 0x49, P0 ;  /* 0x000000490000780c */ /* 0x000fe20000764270 */
[----:B------:R-:W-:Y:S02]  /*4020*/  BSSY B1, `(.L_x_104) ;  /* 0x0000005000017945 */ /* 0x000fe40003800000 */
[----:B------:R-:W-:-:S05]  /*4030*/  FFMA R91, R124, R155, R91 ;  /* 0x0000009b7c5b7223 */ /* 0x000fca000000005b */
[----:B------:R0:W-:Y:S05]  /*4040*/  @P2 STG.E desc[UR36][R12.64+0x120], R91 ;  /* 0x0001205b0c002986 */ /* 0x0001ea000c101924 */
[----:B------:R-:W-:Y:S05]  /*4050*/  @!P3 BRA `(.L_x_105) ;  /* 0x000000000004b947 */ /* 0x000fea0003800000 */
[----:B------:R0:W5:Y:S02]  /*4060*/  LDG.E.LTC128B R177, desc[UR36][R164.64+0x124] ;  /* 0x00012424a4b17981 */ /* 0x000164000c1e1920 */
.L_x_105:
[----:B------:R-:W-:Y:S05]  /*4070*/  BSYNC B1 ;  /* 0x0000000000017941 */ /* 0x000fea0003800000 */
.L_x_104:
[----:B-----5:R-:W-:Y:S01]  /*4080*/  FMUL R90, R177, R156 ;  /* 0x0000009cb15a7220 */ /* 0x020fe20000400000 */
[----:B------:R-:W-:Y:S01]  /*4090*/  ISETP.GT.AND P2, PT, R0, 0x48, P1 ;  /* 0x000000480000780c */ /* 0x000fe20000f44270 */
[----:B------:R-:W-:Y:S02]  /*40a0*/  BSSY B1, `(.L_x_106) ;  /* 0x0000005000017945 */ /* 0x000fe40003800000 */
[----:B------:R-:W-:-:S05]  /*40b0*/  FFMA R125, R125, R155, R90 ;  /* 0x0000009b7d7d7223 */ /* 0x000fca000000005a */
[----:B------:R0:W-:Y:S05]  /*40c0*/  @P3 STG.E desc[UR36][R12.64+0x124], R125 ;  /* 0x0001247d0c003986 */ /* 0x0001ea000c101924 */
[----:B------:R-:W-:Y:S05]  /*40d0*/  @!P2 BRA `(.L_x_107) ;  /* 0x000000000004a947 */ /* 0x000fea0003800000 */
[----:B------:R0:W5:Y:S02]  /*40e0*/  LDG.E.LTC128B R177, desc[UR36][R88.64+0x120] ;  /* 0x0001202458b17981 */ /* 0x000164000c1e1920 */
.L_x_107:
[----:B------:R-:W-:Y:S05]  /*40f0*/  BSYNC B1 ;  /* 0x0000000000017941 */ /* 0x000fea0003800000 */
.L_x_106:
        /* <DEDUP_REMOVED lines=9> */
.L_x_109:
[----:B------:R-:W-:Y:S05]  /*4190*/  BSYNC B1 ;  /* 0x0000000000017941 */ /* 0x000fea0003800000 */
.L_x_108:
        /* <DEDUP_REMOVED lines=9> */
.L_x_111:
[----:B------:R-:W-:Y:S05]  /*4230*/  BSYNC B1 ;  /* 0x0000000000017941 */ /* 0x000fea0003800000 */
.L_x_110:
[----:B0----5:R-:W-:Y:S01]  /*4240*/  FMUL R91, R177, R156 ;  /* 0x0000009cb15b7220 */ /* 0x021fe20000400000 */
[----:B------:R-:W-:Y:S01]  /*4250*/  ISETP.GT.AND P3, PT, R0, 0x51, P0 ;  /* 0x000000510000780c */ /* 0x000fe20000764270 */
[----:B------:R-:W-:Y:S02]  /*4260*/  BSSY B1, `(.L_x_112) ;  /* 0x0000005000017945 */ /* 0x000fe40003800000 */
[----:B------:R-:W-:-:S05]  /*4270*/  FFMA R91, R128, R155, R91 ;  /* 0x0000009b805b7223 */ /* 0x000fca000000005b */
[----:B------:R0:W-:Y:S05]  /*4280*/  @P2 STG.E desc[UR36][R12.64+0x140], R91 ;  /* 0x0001405b0c002986 */ /* 0x0001ea000c101924 */
[----:B------:R-:W-:Y:S05]  /*4290*/  @!P3 BRA `(.L_x_113) ;  /* 0x000000000004b947 */ /* 0x000fea0003800000 */
[----:B------:R0:W5:Y:S02]  /*42a0*/  LDG.E.LTC128B R177, desc[UR36][R164.64+0x144] ;  /* 0x00014424a4b17981 */ /* 0x000164000c1e1920 */
.L_x_113:
[----:B------:R-:W-:Y:S05]  /*42b0*/  BSYNC B1 ;  /* 0x0000000000017941 */ /* 0x000fea0003800000 */
.L_x_112:
[----:B-----5:R-:W-:Y:S01]  /*42c0*/  FMUL R90, R177, R156 ;  /* 0x0000009cb15a7220 */ /* 0x020fe20000400000 */
[----:B------:R-:W-:Y:S01]  /*42d0*/  ISETP.GT.AND P2, PT, R0, 0x50, P1 ;  /* 0x000000500000780c */ /* 0x000fe20000f44270 */
[----:B------:R-:W-:Y:S02]  /*42e0*/  BSSY B1, `(.L_x_114) ;  /* 0x0000005000017945 */ /* 0x000fe40003800000 */
[----:B------:R-:W-:-:S05]  /*42f0*/  FFMA R129, R129, R155, R90 ;  /* 0x0000009b81817223 */ /* 0x000fca000000005a */
[----:B------:R0:W-:Y:S05]  /*4300*/  @P3 STG.E desc[UR36][R12.64+0x144], R129 ;  /* 0x000144810c003986 */ /* 0x0001ea000c101924 */
[----:B------:R-:W-:Y:S05]  /*4310*/  @!P2 BRA `(.L_x_115) ;  /* 0x000000000004a947 */ /* 0x000fea0003800000 */
[----:B------:R0:W5:Y:S02]  /*4320*/  LDG.E.LTC128B R177, desc[UR36][R88.64+0x140] ;  /* 0x0001402458b17981 */ /* 0x000164000c1e1920 */
.L_x_115:
[----:B------:R-:W-:Y:S05]  /*4330*/  BSYNC B1 ;  /* 0x0000000000017941 */ /* 0x000fea0003800000 */
.L_x_114:
        /* <DEDUP_REMOVED lines=9> */
.L_x_117:
[----:B------:R-:W-:Y:S05]  /*43d0*/  BSYNC B1 ;  /* 0x0000000000017941 */ /* 0x000fea0003800000 */
.L_x_116:
        /* <DEDUP_REMOVED lines=9> */
.L_x_119:
[----:B------:R-:W-:Y:S05]  /*4470*/  BSYNC B1 ;  /* 0x0000000000017941 */ /* 0x000fea0003800000 */
.L_x_118:
[----:B0----5:R-:W-:Y:S01]  /*4480*/  FMUL R91, R177, R156 ;  /* 0x0000009cb15b7220 */ /* 0x021fe20000400000 */
[----:B------:R-:W-:Y:S01]  /*4490*/  ISETP.GT.AND P3, PT, R0, 0x59, P0 ;  /* 0x000000590000780c */ /* 0x000fe20000764270 */
[----:B------:R-:W-:Y:S02]  /*44a0*/  BSSY B1, `(.L_x_120) ;  /* 0x0000005000017945 */ /* 0x000fe40003800000 */
[----:B------:R-:W-:-:S05]  /*44b0*/  FFMA R91, R132, R155, R91 ;  /* 0x0000009b845b7223 */ /* 0x000fca000000005b */
[----:B------:R0:W-:Y:S05]  /*44c0*/  @P2 STG.E desc[UR36][R12.64+0x160], R91 ;  /* 0x0001605b0c002986 */ /* 0x0001ea000c101924 */
[----:B------:R-:W-:Y:S05]  /*44d0*/  @!P3 BRA `(.L_x_121) ;  /* 0x000000000004b947 */ /* 0x000fea0003800000 */
[----:B------:R0:W5:Y:S02]  /*44e0*/  LDG.E.LTC128B R177, desc[UR36][R164.64+0x164] ;  /* 0x00016424a4b17981 */ /* 0x000164000c1e1920 */
.L_x_121:
[----:B------:R-:W-:Y:S05]  /*44f0*/  BSYNC B1 ;  /* 0x0000000000017941 */ /* 0x000fea0003800000 */
.L_x_120:
[----:B-----5:R-:W-:Y:S01]  /*4500*/  FMUL R90, R177, R156 ;  /* 0x0000009cb15a7220 */ /* 0x020fe20000400000 */
[----:B------:R-:W-:Y:S01]  /*4510*/  ISETP.GT.AND P2, PT, R0, 0x58, P1 ;  /* 0x000000580000780c */ /* 0x000fe20000f44270 */
[----:B------:R-:W-:Y:S02]  /*4520*/  BSSY B1, `(.L_x_122) ;  /* 0x0000005000017945 */ /* 0x000fe40003800000 */
[----:B------:R-:W-:-:S05]  /*4530*/  FFMA R133, R133, R155, R90 ;  /* 0x0000009b85857223 */ /* 0x000fca000000005a */
[----:B------:R0:W-:Y:S05]  /*4540*/  @P3 STG.E desc[UR36][R12.64+0x164], R133 ;  /* 0x000164850c003986 */ /* 0x0001ea000c101924 */
[----:B------:R-:W-:Y:S05]  /*4550*/  @!P2 BRA `(.L_x_123) ;  /* 0x000000000004a947 */ /* 0x000fea0003800000 */
[----:B------:R0:W5:Y:S02]  /*4560*/  LDG.E.LTC128B R177, desc[UR36][R88.64+0x160] ;  /* 0x0001602458b17981 */ /* 0x000164000c1e1920 */
.L_x_123:
[----:B------:R-:W-:Y:S05]  /*4570*/  BSYNC B1 ;  /* 0x0000000000017941 */ /* 0x000fea0003800000 */
.L_x_122:
        /* <DEDUP_REMOVED lines=9> */
.L_x_125:
[----:B------:R-:W-:Y:S05]  /*4610*/  BSYNC B1 ;  /* 0x0000000000017941 */ /* 0x000fea0003800000 */
.L_x_124:
        /* <DEDUP_REMOVED lines=9> */
.L_x_127:
[----:B------:R-:W-:Y:S05]  /*46b0*/  BSYNC B1 ;  /* 0x0000000000017941 */ /* 0x000fea0003800000 */
.L_x_126:
[----:B0----5:R-:W-:Y:S01]  /*46c0*/  FMUL R91, R177, R156 ;  /* 0x0000009cb15b7220 */ /* 0x021fe20000400000 */
[----:B------:R-:W-:Y:S01]  /*46d0*/  ISETP.GT.AND P3, PT, R0, 0x61, P0 ;  /* 0x000000610000780c */ /* 0x000fe20000764270 */
[----:B------:R-:W-:Y:S02]  /*46e0*/  BSSY B1, `(.L_x_128) ;  /* 0x0000005000017945 */ /* 0x000fe40003800000 */
[----:B------:R-:W-:-:S05]  /*46f0*/  FFMA R91, R136, R155, R91 ;  /* 0x0000009b885b7223 */ /* 0x000fca000000005b */
[----:B------:R0:W-:Y:S05]  /*4700*/  @P2 STG.E desc[UR36][R12.64+0x180], R91 ;  /* 0x0001805b0c002986 */ /* 0x0001ea000c101924 */
[----:B------:R-:W-:Y:S05]  /*4710*/  @!P3 BRA `(.L_x_129) ;  /* 0x000000000004b947 */ /* 0x000fea0003800000 */
[----:B------:R0:W5:Y:S02]  /*4720*/  LDG.E.LTC128B R177, desc[UR36][R164.64+0x184] ;  /* 0x00018424a4b17981 */ /* 0x000164000c1e1920 */
.L_x_129:
[----:B------:R-:W-:Y:S05]  /*4730*/  BSYNC B1 ;  /* 0x0000000000017941 */ /* 0x000fea0003800000 */
.L_x_128:
[----:B-----5:R-:W-:Y:S01]  /*4740*/  FMUL R90, R177, R156 ;  /* 0x0000009cb15a7220 */ /* 0x020fe20000400000 */
[----:B------:R-:W-:Y:S01]  /*4750*/  ISETP.GT.AND P2, PT, R0, 0x60, P1 ;  /* 0x000000600000780c */ /* 0x000fe20000f44270 */
[----:B------:R-:W-:Y:S02]  /*4760*/  BSSY B1, `(.L_x_130) ;  /* 0x0000005000017945 */ /* 0x000fe40003800000 */
[----:B------:R-:W-:-:S05]  /*4770*/  FFMA R137, R137, R155, R90 ;  /* 0x0000009b89897223 */ /* 0x000fca000000005a */
[----:B------:R0:W-:Y:S05]  /*4780*/  @P3 STG.E desc[UR36][R12.64+0x184], R137 ;  /* 0x000184890c003986 */ /* 0x0001ea000c101924 */
[----:B------:R-:W-:Y:S05]  /*4790*/  @!P2 BRA `(.L_x_131) ;  /* 0x000000000004a947 */ /* 0x000fea0003800000 */
[----:B------:R0:W5:Y:S02]  /*47a0*/  LDG.E.LTC128B R177, desc[UR36][R88.64+0x180] ;  /* 0x0001802458b17981 */ /* 0x000164000c1e1920 */
.L_x_131:
[----:B------:R-:W-:Y:S05]  /*47b0*/  BSYNC B1 ;  /* 0x0000000000017941 */ /* 0x000fea0003800000 */
.L_x_130:
        /* <DEDUP_REMOVED lines=9> */
.L_x_133:
[----:B------:R-:W-:Y:S05]  /*4850*/  BSYNC B1 ;  /* 0x0000000000017941 */ /* 0x000fea0003800000 */
.L_x_132:
        /* <DEDUP_REMOVED lines=9> */
.L_x_135:
[----:B------:R-:W-:Y:S05]  /*48f0*/  BSYNC B1 ;  /* 0x0000000000017941 */ /* 0x000fea0003800000 */
.L_x_134:
[----:B0----5:R-:W-:Y:S01]  /*4900*/  FMUL R91, R177, R156 ;  /* 0x0000009cb15b7220 */ /* 0x021fe20000400000 */
[----:B------:R-:W-:Y:S01]  /*4910*/  ISETP.GT.AND P3, PT, R0, 0x69, P0 ;  /* 0x000000690000780c */ /* 0x000fe20000764270 */
[----:B------:R-:W-:Y:S02]  /*4920*/  BSSY B1, `(.L_x_136) ;  /* 0x0000005000017945 */ /* 0x000fe40003800000 */
[----:B------:R-:W-:-:S05]  /*4930*/  FFMA R91, R140, R155, R91 ;  /* 0x0000009b8c5b7223 */ /* 0x000fca000000005b */
[----:B------:R0:W-:Y:S05]  /*4940*/  @P2 STG.E desc[UR36][R12.64+0x1a0], R91 ;  /* 0x0001a05b0c002986 */ /* 0x0001ea000c101924 */
[----:B------:R-:W-:Y:S05]  /*4950*/  @!P3 BRA `(.L_x_137) ;  /* 0x000000000004b947 */ /* 0x000fea0003800000 */
[----:B------:R0:W5:Y:S02]  /*4960*/  LDG.E.LTC128B R177, desc[UR36][R164.64+0x1a4] ;  /* 0x0001a424a4b17981 */ /* 0x000164000c1e1920 */
.L_x_137:
[----:B------:R-:W-:Y:S05]  /*4970*/  BSYNC B1 ;  /* 0x0000000000017941 */ /* 0x000fea0003800000 */
.L_x_136:
[----:B-----5:R-:W-:Y:S01]  /*4980*/  FMUL R90, R177, R156 ;  /* 0x0000009cb15a7220 */ /* 0x020fe20000400000 */
[----:B------:R-:W-:Y:S01]  /*4990*/  ISETP.GT.AND P2, PT, R0, 0x68, P1 ;  /* 0x000000680000780c */ /* 0x000fe20000f44270 */
[----:B------:R-:W-:Y:S02]  /*49a0*/  BSSY B1, `(.L_x_138) ;  /* 0x0000005000017945 */ /* 0x000fe40003800000 */
[----:B------:R-:W-:-:S05]  /*49b0*/  FFMA R141, R141, R155, R90 ;  /* 0x0000009b8d8d7223 */ /* 0x000fca000000005a */
[----:B------:R0:W-:Y:S05]  /*49c0*/  @P3 STG.E desc[UR36][R12.64+0x1a4], R141 ;  /* 0x0001a48d0c003986 */ /* 0x0001ea000c101924 */
[----:B------:R-:W-:Y:S05]  /*49d0*/  @!P2 BRA `(.L_x_139) ;  /* 0x000000000004a947 */ /* 0x000fea0003800000 */
[----:B------:R0:W5:Y:S02]  /*49e0*/  LDG.E.LTC128B R177, desc[UR36][R88.64+0x1a0] ;  /* 0x0001a02458b17981 */ /* 0x000164000c1e1920 */
.L_x_139:
[----:B------:R-:W-:Y:S05]  /*49f0*/  BSYNC B1 ;  /* 0x0000000000017941 */ /* 0x000fea0003800000 */
.L_x_138:
        /* <DEDUP_REMOVED lines=9> */
.L_x_141:
[----:B------:R-:W-:Y:S05]  /*4a90*/  BSYNC B1 ;  /* 0x0000000000017941 */ /* 0x000fea0003800000 */
.L_x_140:
        /* <DEDUP_REMOVED lines=9> */
.L_x_143:
[----:B------:R-:W-:Y:S05]  /*4b30*/  BSYNC B1 ;  /* 0x0000000000017941 */ /* 0x000fea0003800000 */
.L_x_142:
[----:B0----5:R-:W-:Y:S01]  /*4b40*/  FMUL R91, R177, R156 ;  /* 0x0000009cb15b7220 */ /* 0x021fe20000400000 */
[----:B------:R-:W-:Y:S01]  /*4b50*/  ISETP.GT.AND P3, PT, R0, 0x71, P0 ;  /* 0x000000710000780c */ /* 0x000fe20000764270 */
[----:B------:R-:W-:Y:S02]  /*4b60*/  BSSY B1, `(.L_x_144) ;  /* 0x0000005000017945 */ /* 0x000fe40003800000 */
[----:B------:R-:W-:-:S05]  /*4b70*/  FFMA R91, R144, R155, R91 ;  /* 0x0000009b905b7223 */ /* 0x000fca000000005b */
[----:B------:R0:W-:Y:S05]  /*4b80*/  @P2 STG.E desc[UR36][R12.64+0x1c0], R91 ;  /* 0x0001c05b0c002986 */ /* 0x0001ea000c101924 */
[----:B------:R-:W-:Y:S05]  /*4b90*/  @!P3 BRA `(.L_x_145) ;  /* 0x000000000004b947 */ /* 0x000fea0003800000 */
[----:B------:R0:W5:Y:S02]  /*4ba0*/  LDG.E.LTC128B R177, desc[UR36][R164.64+0x1c4] ;  /* 0x0001c424a4b17981 */ /* 0x000164000c1e1920 */
.L_x_145:
[----:B------:R-:W-:Y:S05]  /*4bb0*/  BSYNC B1 ;  /* 0x0000000000017941 */ /* 0x000fea0003800000 */
.L_x_144:
[----:B-----5:R-:W-:Y:S01]  /*4bc0*/  FMUL R90, R177, R156 ;  /* 0x0000009cb15a7220 */ /* 0x020fe20000400000 */
[----:B------:R-:W-:Y:S01]  /*4bd0*/  ISETP.GT.AND P2, PT, R0, 0x70, P1 ;  /* 0x000000700000780c */ /* 0x000fe20000f44270 */
[----:B------:R-:W-:Y:S02]  /*4be0*/  BSSY B1, `(.L_x_146) ;  /* 0x0000005000017945 */ /* 0x000fe40003800000 */
[----:B------:R-:W-:-:S05]  /*4bf0*/  FFMA R145, R145, R155, R90 ;  /* 0x0000009b91917223 */ /* 0x000fca000000005a */
[----:B------:R0:W-:Y:S05]  /*4c00*/  @P3 STG.E desc[UR36][R12.64+0x1c4], R145 ;  /* 0x0001c4910c003986 */ /* 0x0001ea000c101924 */
[----:B------:R-:W-:Y:S05]  /*4c10*/  @!P2 BRA `(.L_x_147) ;  /* 0x000000000004a947 */ /* 0x000fea0003800000 */
[----:B------:R0:W5:Y:S02]  /*4c20*/  LDG.E.LTC128B R177, desc[UR36][R88.64+0x1c0] ;  /* 0x0001c02458b17981 */ /* 0x000164000c1e1920 */
.L_x_147:
[----:B------:R-:W-:Y:S05]  /*4c30*/  BSYNC B1 ;  /* 0x0000000000017941 */ /* 0x000fea0003800000 */
.L_x_146:
        /* <DEDUP_REMOVED lines=9> */
.L_x_149:
[----:B------:R-:W-:Y:S05]  /*4cd0*/  BSYNC B1 ;  /* 0x0000000000017941 */ /* 0x000fea0003800000 */
.L_x_148:
        /* <DEDUP_REMOVED lines=9> */
.L_x_151:
[----:B------:R-:W-:Y:S05]  /*4d70*/  BSYNC B1 ;  /* 0x0000000000017941 */ /* 0x000fea0003800000 */
.L_x_150:
[----:B0----5:R-:W-:Y:S01]  /*4d80*/  FMUL R91, R177, R156 ;  /* 0x0000009cb15b7220 */ /* 0x021fe20000400000 */
[----:B------:R-:W-:Y:S01]  /*4d90*/  ISETP.GT.AND P0, PT, R0, 0x79, P0 ;  /* 0x000000790000780c */ /* 0x000fe20000704270 */
[----:B------:R-:W-:Y:S01]  /*4da0*/  BSSY B1, `(.L_x_152) ;  /* 0x0000006000017945 */ /* 0x000fe20003800000 */
[----:B------:R-:W-:Y:S01]  /*4db0*/  IADD3 R157, P2, R157, 0x80, RZ ;  /* 0x000000809d9d7810 */ /* 0x000fe20007f5e0ff */
[----:B------:R-:W-:-:S05]  /*4dc0*/  FFMA R91, R148, R155, R91 ;  /* 0x0000009b945b7223 */ /* 0x000fca000000005b */
[----:B------:R0:W-:Y:S05]  /*4dd0*/  @P4 STG.E desc[UR36][R12.64+0x1e0], R91 ;  /* 0x0001e05b0c004986 */ /* 0x0001ea000c101924 */
[----:B------:R-:W-:Y:S05]  /*4de0*/  @!P0 BRA `(.L_x_153) ;  /* 0x0000000000048947 */ /* 0x000fea0003800000 */
[----:B------:R0:W5:Y:S02]  /*4df0*/  LDG.E.LTC128B R177, desc[UR36][R164.64+0x1e4] ;  /* 0x0001e424a4b17981 */ /* 0x000164000c1e1920 */
.L_x_153:
[----:B------:R-:W-:Y:S05]  /*4e00*/  BSYNC B1 ;  /* 0x0000000000017941 */ /* 0x000fea0003800000 */
.L_x_152:
[----:B-----5:R-:W-:Y:S01]  /*4e10*/  FMUL R8, R177, R156 ;  /* 0x0000009cb1087220 */ /* 0x020fe20000400000 */
[----:B------:R-:W-:Y:S01]  /*4e20*/  IMAD.X R9, RZ, RZ, R9, P2 ;  /* 0x000000ffff097224 */ /* 0x000fe200010e0609 */
[----:B------:R-:W-:Y:S01]  /*4e30*/  ISETP.GT.AND P2, PT, R0, 0x78, P1 ;  /* 0x000000780000780c */ /* 0x000fe20000f44270 */
[----:B------:R-:W-:Y:S01]  /*4e40*/  BSSY B1, `(.L_x_154) ;  /* 0x0000008000017945 */ /* 0x000fe20003800000 */
[----:B------:R-:W-:Y:S01]  /*4e50*/  FFMA R149, R149, R155, R8 ;  /* 0x0000009b95957223 */ /* 0x000fe20000000008 */
[----:B------:R-:W-:Y:S01]  /*4e60*/  IMAD R90, R9, R158, RZ ;  /* 0x0000009e095a7224 */ /* 0x000fe200078e02ff */
[----:B------:R-:W-:Y:S01]  /*4e70*/  @P0 MOV R8, R12 ;  /* 0x0000000c00080202 */ /* 0x000fe20000000f00 */
[----:B------:R-:W-:-:S05]  /*4e80*/  @P0 IMAD.MOV.U32 R9, RZ, RZ, R13 ;  /* 0x000000ffff090224 */ /* 0x000fca00078e000d */
[----:B------:R0:W-:Y:S03]  /*4e90*/  @P0 STG.E desc[UR36][R8.64+0x1e4], R149 ;  /* 0x0001e49508000986 */ /* 0x0001e6000c101924 */
[----:B------:R-:W-:Y:S05]  /*4ea0*/  @!P2 BRA `(.L_x_155) ;  /* 0x000000000004a947 */ /* 0x000fea0003800000 */
[----:B------:R0:W5:Y:S02]  /*4eb0*/  LDG.E.LTC128B R177, desc[UR36][R88.64+0x1e0] ;  /* 0x0001e02458b17981 */ /* 0x000164000c1e1920 */
.L_x_155:
[----:B------:R-:W-:Y:S05]  /*4ec0*/  BSYNC B1 ;  /* 0x0000000000017941 */ /* 0x000fea0003800000 */
.L_x_154:
[----:B0----5:R-:W-:Y:S01]  /*4ed0*/  FMUL R9, R177, R156 ;  /* 0x0000009cb1097220 */ /* 0x021fe20000400000 */
[----:B------:R-:W-:Y:S01]  /*4ee0*/  @P2 IMAD.MOV.U32 R8, RZ, RZ, R170 ;  /* 0x000000ffff082224 */ /* 0x000fe200078e00aa */
[----:B------:R-:W-:Y:S01]  /*4ef0*/  ISETP.GT.AND P1, PT, R0, 0x79, P1 ;  /* 0x000000790000780c */ /* 0x000fe20000f24270 */
[C---:B------:R-:W-:Y:S02]  /*4f00*/  IMAD R93, R157.reuse, R159, R90 ;  /* 0x0000009f9d5d7224 */ /* 0x040fe400078e025a */
[----:B------:R-:W-:Y:S01]  /*4f10*/  FFMA R95, R150, R155, R9 ;  /* 0x0000009b965f7223 */ /* 0x000fe20000000009 */
[----:B------:R-:W-:Y:S01]  /*4f20*/  @P2 MOV R9, R171 ;  /* 0x000000ab00092202 */ /* 0x000fe20000000f00 */
[----:B------:R-:W-:Y:S01]  /*4f30*/  IMAD.WIDE.U32 R90, R157, R158, R20 ;  /* 0x0000009e9d5a7225 */ /* 0x000fe200078e0014 */
[----:B------:R-:W-:Y:S01]  /*4f40*/  ISETP.GT.AND P0, PT, R3, 0x80, PT ;  /* 0x000000800300780c */ /* 0x000fe20003f04270 */
[----:B------:R-:W-:Y:S02]  /*4f50*/  BSSY B1, `(.L_x_156) ;  /* 0x0000006000017945 */ /* 0x000fe40003800000 */
[----:B------:R0:W-:Y:S01]  /*4f60*/  @P2 STG.E desc[UR36][R8.64+0x1e0], R95 ;  /* 0x0001e05f08002986 */ /* 0x0001e2000c101924 */
[----:B------:R-:W-:Y:S01]  /*4f70*/  ISETP.GT.AND P5, PT, R0, RZ, P0 ;  /* 0x000000ff0000720c */ /* 0x000fe200007a4270 */
[----:B------:R-:W-:-:S02]  /*4f80*/  IMAD.IADD R92, R91, 0x1, R93 ;  /* 0x000000015b5c7824 */ /* 0x000fc400078e025d */
[----:B------:R-:W-:Y:S10]  /*4f90*/  @!P1 BRA `(.L_x_157) ;  /* 0x0000000000049947 */ /* 0x000ff40003800000 */
[----:B------:R0:W5:Y:S02]  /*4fa0*/  LDG.E.LTC128B R177, desc[UR36][R88.64+0x1e4] ;  /* 0x0001e42458b17981 */ /* 0x000164000c1e1920 */
.L_x_157:
[----:B------:R-:W-:Y:S05]  /*4fb0*/  BSYNC B1 ;  /* 0x0000000000017941 */ /* 0x000fea0003800000 */
.L_x_156:
[----:B0--3-5:R-:W-:Y:S01]  /*4fc0*/  FMUL R88, R177, R156 ;  /* 0x0000009cb1587220 */ /* 0x029fe20000400000 */
[----:B------:R-:W-:-:S03]  /*4fd0*/  LEA R8, P2, R90, R10, 0x2 ;  /* 0x0000000a5a087211 */ /* 0x000fc600078410ff */
[----:B------:R-:W-:Y:S01]  /*4fe0*/  FFMA R151, R151, R155, R88 ;  /* 0x0000009b97977223 */ /* 0x000fe20000000058 */
[----:B------:R-:W-:-:S04]  /*4ff0*/  LEA.HI.X R9, R90, R11, R92, 0x2, P2 ;  /* 0x0000000b5a097211 */ /* 0x000fc800010f145c */
[----:B------:R0:W-:Y:S04]  /*5000*/  @P1 STG.E desc[UR36][R170.64+0x1e4], R151 ;  /* 0x0001e497aa001986 */ /* 0x0001e8000c101924 */
[----:B------:R3:W2:Y:S01]  /*5010*/  @P5 LDG.E.LTC128B R177, desc[UR36][R8.64] ;  /* 0x0000002408b15981 */ /* 0x0006a2000c1e1920 */
[-C--:B------:R-:W-:Y:S01]  /*5020*/  IMAD.WIDE.U32 R88, R157, R158.reuse, R6 ;  /* 0x0000009e9d587225 */ /* 0x080fe200078e0006 */
[C---:B------:R-:W-:Y:S01]  /*5030*/  SHF.L.U32 R95, R4.reuse, 0x9, RZ ;  /* 0x00000009045f7819 */ /* 0x040fe200000006ff */
[----:B------:R-:W-:Y:S01]  /*5040*/  BSSY B1, `(.L_x_158) ;  /* 0x0000013000017945 */ /* 0x000fe20003800000 */
[----:B------:R-:W-:Y:S01]  /*5050*/  SHF.L.U64.HI R97, R4, 0x9, R5 ;  /* 0x0000000904617819 */ /* 0x000fe20000010205 */
[----:B------:R-:W-:Y:S01]  /*5060*/  IMAD.IADD R89, R93, 0x1, R89 ;  /* 0x000000015d597824 */ /* 0x000fe200078e0259 */
[----:B------:R-:W-:Y:S01]  /*5070*/  ISETP.GT.AND P4, PT, R0, 0x1, P0 ;  /* 0x000000010000780c */ /* 0x000fe20000784270 */
[----:B------:R-:W-:-:S04]  /*5080*/  IMAD.WIDE.U32 R158, R157, R158, R162 ;  /* 0x0000009e9d9e7225 */ /* 0x000fc800078e00a2 */
[----:B------:R-:W-:Y:S01]  /*5090*/  IMAD.WIDE.U32 R90, R23, R14, R88 ;  /* 0x0000000e175a7225 */ /* 0x000fe200078e0058 */
[----:B------:R-:W-:Y:S02]  /*50a0*/  IADD3 R88, P2, R95, R12, RZ ;  /* 0x0000000c5f587210 */ /* 0x000fe40007f5e0ff */
[----:B------:R-:W-:Y:S01]  /*50b0*/  IADD3 R160, P3, R160, R158, RZ ;  /* 0x0000009ea0a07210 */ /* 0x000fe20007f7e0ff */
[----:B---3--:R-:W-:Y:S01]  /*50c0*/  IMAD.IADD R8, R15, 0x1, R91 ;  /* 0x000000010f087824 */ /* 0x008fe200078e025b */
[----:B------:R-:W-:Y:S01]  /*50d0*/  LEA R4, P1, R90, R10, 0x2 ;  /* 0x0000000a5a047211 */ /* 0x000fe200078210ff */
[----:B------:R-:W-:Y:S01]  /*50e0*/  IMAD.X R89, R97, 0x1, R13, P2 ;  /* 0x0000000161597824 */ /* 0x000fe200010e060d */
[----:B------:R-:W-:Y:S02]  /*50f0*/  IADD3 R92, P2, R6, R158, RZ ;  /* 0x0000009e065c7210 */ /* 0x000fe40007f5e0ff */
[----:B------:R-:W-:Y:S01]  /*5100*/  IADD3 R159, R93, R159, RZ ;  /* 0x0000009f5d9f7210 */ /* 0x000fe20007ffe0ff */
[----:B--2---:R-:W-:-:S04]  /*5110*/  FMUL R5, R177, R156 ;  /* 0x0000009cb1057220 */ /* 0x004fc80000400000 */
[----:B------:R-:W-:Y:S01]  /*5120*/  FFMA R9, R24, R155, R5 ;  /* 0x0000009b18097223 */ /* 0x000fe20000000005 */
[----:B------:R-:W-:-:S04]  /*5130*/  LEA.HI.X R5, R90, R11, R8, 0x2, P1 ;  /* 0x0000000b5a057211 */ /* 0x000fc800008f1408 */
[----:B------:R0:W-:Y:S01]  /*5140*/  @P5 STG.E desc[UR36][R88.64], R9 ;  /* 0x0000000958005986 */ /* 0x0001e2000c101924 */
[----:B------:R-:W-:Y:S05]  /*5150*/  @!P4 BRA `(.L_x_159) ;  /* 0x000000000004c947 */ /* 0x000fea0003800000 */
[----:B------:R2:W5:Y:S02]  /*5160*/  LDG.E.LTC128B R177, desc[UR36][R4.64+0x4] ;  /* 0x0000042404b17981 */ /* 0x000564000c1e1920 */
.L_x_159:
[----:B------:R-:W-:Y:S05]  /*5170*/  BSYNC B1 ;  /* 0x0000000000017941 */ /* 0x000fea0003800000 */
.L_x_158:
[----:B-----5:R-:W-:Y:S01]  /*5180*/  FMUL R6, R177, R156 ;  /* 0x0000009cb1067220 */ /* 0x020fe20000400000 */
[----:B------:R-:W-:Y:S01]  /*5190*/  @P4 MOV R24, R88 ;  /* 0x0000005800184202 */ /* 0x000fe20000000f00 */
[----:B------:R-:W-:Y:S01]  /*51a0*/  IMAD.X R93, R7, 0x1, R159, P2 ;  /* 0x00000001075d7824 */ /* 0x000fe200010e069f */
[----:B------:R-:W-:Y:S01]  /*51b0*/  ISETP.GT.AND P1, PT, R3, 0x88, PT ;  /* 0x000000880300780c */ /* 0x000fe20003f24270 */
[----:B0-----:R-:W-:Y:S01]  /*51c0*/  FFMA R9, R25, R155, R6 ;  /* 0x0000009b19097223 */ /* 0x001fe20000000006 */
[----:B------:R-:W-:Y:S01]  /*51d0*/  @P4 IMAD.MOV.U32 R25, RZ, RZ, R89 ;  /* 0x000000ffff194224 */ /* 0x000fe200078e0059 */
[----:B------:R-:W-:Y:S01]  /*51e0*/  LEA R6, P5, R160, R10, 0x2 ;  /* 0x0000000aa0067211 */ /* 0x000fe200078a10ff */
[----:B------:R-:W-:Y:S01]  /*51f0*/  IMAD.X R3, R159, 0x1, R21, P3 ;  /* 0x000000019f037824 */ /* 0x000fe200018e0615 */
[----:B------:R-:W-:Y:S01]  /*5200*/  ISETP.GT.AND P2, PT, R0, RZ, P1 ;  /* 0x000000ff0000720c */ /* 0x000fe20000f44270 */
[----:B------:R-:W-:Y:S01]  /*5210*/  IMAD.WIDE.U32 R20, R23, R14, R92 ;  /* 0x0000000e17147225 */ /* 0x000fe200078e005c */
[----:B------:R0:W-:Y:S01]  /*5220*/  @P4 STG.E desc[UR36][R24.64+0x4], R9 ;  /* 0x0000040918004986 */ /* 0x0001e2000c101924 */
[----:B------:R-:W-:Y:S01]  /*5230*/  BSSY B1, `(.L_x_160) ;  /* 0x0000006000017945 */ /* 0x000fe20003800000 */
[----:B------:R-:W-:Y:S01]  /*5240*/  IADD3 R8, P3, R88, R167, RZ ;  /* 0x000000a758087210 */ /* 0x000fe20007f7e0ff */
[----:B------:R-:W-:Y:S01]  /*5250*/  IMAD.IADD R15, R15, 0x1, R21 ;  /* 0x000000010f0f7824 */ /* 0x000fe200078e0215 */
[----:B------:R-:W-:-:S07]  /*5260*/  LEA.HI.X R7, R160, R11, R3, 0x2, P5 ;  /* 0x0000000ba0077211 */ /* 0x000fce00028f1403 */
[----:B------:R-:W-:Y:S05]  /*5270*/  @!P2 BRA `(.L_x_161) ;  /* 0x000000000004a947 */ /* 0x000fea0003800000 */
[----:B------:R3:W5:Y:S02]  /*5280*/  LDG.E.LTC128B R177, desc[UR36][R6.64] ;  /* 0x0000002406b17981 */ /* 0x000764000c1e1920 */
.L_x_161:
[----:B------:R-:W-:Y:S05]  /*5290*/  BSYNC B1 ;  /* 0x0000000000017941 */ /* 0x000fea0003800000 */
.L_x_160:
[----:B-----5:R-:W-:Y:S01]  /*52a0*/  FMUL R3, R177, R156 ;  /* 0x0000009cb1037220 */ /* 0x020fe20000400000 */
[----:B0-----:R-:W-:Y:S01]  /*52b0*/  IADD3.X R9, R89, R169, RZ, P3, !PT ;  /* 0x000000a959097210 */ /* 0x001fe20001ffe4ff */
[----:B------:R-:W-:Y:S01]  /*52c0*/  BSSY B1, `(.L_x_162) ;  /* 0x0000008000017945 */ /* 0x000fe20003800000 */
[----:B------:R-:W-:Y:S01]  /*52d0*/  ISETP.GT.AND P4, PT, R0, 0x1, P1 ;  /* 0x000000010000780c */ /* 0x000fe20000f84270 */
[----:B------:R-:W-:Y:S01]  /*52e0*/  FFMA R3, R26, R155, R3 ;  /* 0x0000009b1a037223 */ /* 0x000fe20000000003 */
[----:B------:R-:W-:-:S04]  /*52f0*/  LEA R10, P5, R20, R10, 0x2 ;  /* 0x0000000a140a7211 */ /* 0x000fc800078a10ff */
[----:B------:R0:W-:Y:S01]  /*5300*/  @P2 STG.E desc[UR36][R8.64], R3 ;  /* 0x0000000308002986 */ /* 0x0001e2000c101924 */
[----:B------:R-:W-:-:S06]  /*5310*/  LEA.HI.X R11, R20, R11, R15, 0x2, P5 ;  /* 0x0000000b140b7211 */ /* 0x000fcc00028f140f */
[----:B------:R-:W-:Y:S05]  /*5320*/  @!P4 BRA `(.L_x_163) ;  /* 0x000000000004c947 */ /* 0x000fea0003800000 */
[----:B------:R0:W5:Y:S02]  /*5330*/  LDG.E.LTC128B R177, desc[UR36][R10.64+0x4] ;  /* 0x000004240ab17981 */ /* 0x000164000c1e1920 */
.L_x_163:
[----:B------:R-:W-:Y:S05]  /*5340*/  BSYNC B1 ;  /* 0x0000000000017941 */ /* 0x000fea0003800000 */
.L_x_162:
[----:B---3-5:R-:W-:Y:S01]  /*5350*/  FMUL R6, R177, R156 ;  /* 0x0000009cb1067220 */ /* 0x028fe20000400000 */
[----:B------:R-:W-:Y:S01]  /*5360*/  ISETP.GT.AND P2, PT, R0, 0x8, P0 ;  /* 0x000000080000780c */ /* 0x000fe20000744270 */
[----:B------:R-:W-:Y:S02]  /*5370*/  BSSY B1, `(.L_x_164) ;  /* 0x0000005000017945 */ /* 0x000fe40003800000 */
[----:B------:R-:W-:-:S05]  /*5380*/  FFMA R27, R27, R155, R6 ;  /* 0x0000009b1b1b7223 */ /* 0x000fca0000000006 */
[----:B------:R3:W-:Y:S05]  /*5390*/  @P4 STG.E desc[UR36][R8.64+0x4], R27 ;  /* 0x0000041b08004986 */ /* 0x0007ea000c101924 */
[----:B------:R-:W-:Y:S05]  /*53a0*/  @!P2 BRA `(.L_x_165) ;  /* 0x000000000004a947 */ /* 0x000fea0003800000 */
[----:B------:R0:W5:Y:S02]  /*53b0*/  LDG.E.LTC128B R177, desc[UR36][R4.64+0x20] ;  /* 0x0000202404b17981 */ /* 0x000164000c1e1920 */
.L_x_165:
[----:B------:R-:W-:Y:S05]  /*53c0*/  BSYNC B1 ;  /* 0x0000000000017941 */ /* 0x000fea0003800000 */
.L_x_164:
[----:B0----5:R-:W-:Y:S01]  /*53d0*/  FMUL R3, R177, R156 ;  /* 0x0000009cb1037220 */ /* 0x021fe20000400000 */
[----:B------:R-:W-:Y:S01]  /*53e0*/  IMAD.MOV.U32 R6, RZ, RZ, R88 ;  /* 0x000000ffff067224 */ /* 0x000fe200078e0058 */
[----:B------:R-:W-:Y:S01]  /*53f0*/  ISETP.GT.AND P3, PT, R0, 0x9, P0 ;  /* 0x000000090000780c */ /* 0x000fe20000764270 */
[----:B------:R-:W-:Y:S02]  /*5400*/  IMAD.MOV.U32 R7, RZ, RZ, R89 ;  /* 0x000000ffff077224 */ /* 0x000fe400078e0059 */
[----:B------:R-:W-:Y:S01]  /*5410*/  FFMA R3, R28, R155, R3 ;  /* 0x0000009b1c037223 */ /* 0x000fe20000000003 */
[----:B------:R-:W-:Y:S04]  /*5420*/  BSSY B1, `(.L_x_166) ;  /* 0x0000004000017945 */ /* 0x000fe80003800000 */
[----:B------:R0:W-:Y:S05]  /*5430*/  @P2 STG.E desc[UR36][R6.64+0x20], R3 ;  /* 0x0000200306002986 */ /* 0x0001ea000c101924 */
[----:B------:R-:W-:Y:S05]  /*5440*/  @!P3 BRA `(.L_x_167) ;  /* 0x000000000004b947 */ /* 0x000fea0003800000 */
[----:B------:R0:W5:Y:S02]  /*5450*/  LDG.E.LTC128B R177, desc[UR36][R4.64+0x24] ;  /* 0x0000242404b17981 */ /* 0x000164000c1e1920 */
.L_x_167:
[----:B------:R-:W-:Y:S05]  /*5460*/  BSYNC B1 ;  /* 0x0000000000017941 */ /* 0x000fea0003800000 */
.L_x_166:
[----:B---3-5:R-:W-:Y:S01]  /*5470*/  FMUL R8, R177, R156 ;  /* 0x0000009cb1087220 */ /* 0x028fe20000400000 */
[----:B------:R-:W-:Y:S01]  /*5480*/  ISETP.GT.AND P5, PT, R0, 0x8, P1 ;  /* 0x000000080000780c */ /* 0x000fe20000fa4270 */
[----:B------:R-:W-:Y:S01]  /*5490*/  BSSY B1, `(.L_x_168) ;  /* 0x0000006000017945 */ /* 0x000fe20003800000 */
[----:B------:R-:W-:Y:S01]  /*54a0*/  IADD3 R14, P2, R167, R88, RZ ;  /* 0x00000058a70e7210 */ /* 0x000fe20007f5e0ff */
[----:B------:R-:W-:-:S05]  /*54b0*/  FFMA R29, R29, R155, R8 ;  /* 0x0000009b1d1d7223 */ /* 0x000fca0000000008 */
[----:B------:R3:W-:Y:S05]  /*54c0*/  @P3 STG.E desc[UR36][R6.64+0x24], R29 ;  /* 0x0000241d06003986 */ /* 0x0007ea000c101924 */
[----:B------:R-:W-:Y:S05]  /*54d0*/  @!P5 BRA `(.L_x_169) ;  /* 0x000000000004d947 */ /* 0x000fea0003800000 */
[----:B------:R0:W5:Y:S02]  /*54e0*/  LDG.E.LTC128B R177, desc[UR36][R10.64+0x20] ;  /* 0x000020240ab17981 */ /* 0x000164000c1e1920 */
.L_x_169:
[----:B------:R-:W-:Y:S05]  /*54f0*/  BSYNC B1 ;  /* 0x0000000000017941 */ /* 0x000fea0003800000 */
.L_x_168:
[----:B0----5:R-:W-:Y:S01]  /*5500*/  FMUL R3, R177, R156 ;  /* 0x0000009cb1037220 */ /* 0x021fe20000400000 */
[----:B------:R-:W-:Y:S01]  /*5510*/  IADD3.X R15, R169, R89, RZ, P2, !PT ;  /* 0x00000059a90f7210 */ /* 0x000fe200017fe4ff */
[----:B------:R-:W-:Y:S01]  /*5520*/  BSSY B1, `(.L_x_170) ;  /* 0x0000007000017945 */ /* 0x000fe20003800000 */
[----:B------:R-:W-:Y:S01]  /*5530*/  ISETP.GT.AND P4, PT, R0, 0x9, P1 ;  /* 0x000000090000780c */ /* 0x000fe20000f84270 */
[----:B------:R-:W-:Y:S01]  /*5540*/  FFMA R3, R30, R155, R3 ;  /* 0x0000009b1e037223 */ /* 0x000fe20000000003 */
[----:B------:R-:W-:-:S04]  /*5550*/  IADD3 R8, P3, P2, R167, R12, R95 ;  /* 0x0000000ca7087210 */ /* 0x000fc80007a7e05f */
[----:B------:R0:W-:Y:S07]  /*5560*/  @P5 STG.E desc[UR36][R14.64+0x20], R3 ;  /* 0x000020030e005986 */ /* 0x0001ee000c101924 */
[----:B------:R-:W-:Y:S05]  /*5570*/  @!P4 BRA `(.L_x_171) ;  /* 0x000000000004c947 */ /* 0x000fea0003800000 */
[----:B------:R0:W5:Y:S02]  /*5580*/  LDG.E.LTC128B R177, desc[UR36][R10.64+0x24] ;  /* 0x000024240ab17981 */ /* 0x000164000c1e1920 */
.L_x_171:
[----:B------:R-:W-:Y:S05]  /*5590*/  BSYNC B1 ;  /* 0x0000000000017941 */ /* 0x000fea0003800000 */
.L_x_170:
[----:B-----5:R-:W-:Y:S01]  /*55a0*/  FMUL R12, R177, R156 ;  /* 0x0000009cb10c7220 */ /* 0x020fe20000400000 */
[----:B------:R-:W-:Y:S01]  /*55b0*/  IADD3.X R9, R169, R13, R97, P3, P2 ;  /* 0x0000000da9097210 */ /* 0x000fe20001fe4461 */
[----:B------:R-:W-:Y:S01]  /*55c0*/  BSSY B1, `(.L_x_172) ;  /* 0x0000006000017945 */ /* 0x000fe20003800000 */
[----:B------:R-:W-:Y:S01]  /*55d0*/  ISETP.GT.AND P5, PT, R0, 0x10, P0 ;  /* 0x000000100000780c */ /* 0x000fe200007a4270 */
[----:B------:R-:W-:-:S05]  /*55e0*/  FFMA R31, R31, R155, R12 ;  /* 0x0000009b1f1f7223 */ /* 0x000fca000000000c */
[----:B------:R0:W-:Y:S07]  /*55f0*/  @P4 STG.E desc[UR36][R8.64+0x24], R31 ;  /* 0x0000241f08004986 */ /* 0x0001ee000c101924 */
[----:B------:R-:W-:Y:S05]  /*5600*/  @!P5 BRA `(.L_x_173) ;  /* 0x000000000004d947 */ /* 0x000fea0003800000 */
[----:B------:R0:W5:Y:S02]  /*5610*/  LDG.E.LTC128B R177, desc[UR36][R4.64+0x40] ;  /* 0x0000402404b17981 */ /* 0x000164000c1e1920 */
.L_x_173:
[----:B------:R-:W-:Y:S05]  /*5620*/  BSYNC B1 ;  /* 0x0000000000017941 */ /* 0x000fea0003800000 */
.L_x_172:
[----:B0----5:R-:W-:Y:S01]  /*5630*/  FMUL R3, R177, R156 ;  /* 0x0000009cb1037220 */ /* 0x021fe20000400000 */
[----:B------:R-:W-:Y:S01]  /*5640*/  ISETP.GT.AND P2, PT, R0, 0x11, P0 ;  /* 0x000000110000780c */ /* 0x000fe20000744270 */
[----:B------:R-:W-:Y:S02]  /*5650*/  BSSY B1, `(.L_x_174) ;  /* 0x0000005000017945 */ /* 0x000fe40003800000 */
[----:B------:R-:W-:-:S05]  /*5660*/  FFMA R3, R32, R155, R3 ;  /* 0x0000009b20037223 */ /* 0x000fca0000000003 */
[----:B------:R0:W-:Y:S05]  /*5670*/  @P5 STG.E desc[UR36][R6.64+0x40], R3 ;  /* 0x0000400306005986 */ /* 0x0001ea000c101924 */
[----:B------:R-:W-:Y:S05]  /*5680*/  @!P2 BRA `(.L_x_175) ;  /* 0x000000000004a947 */ /* 0x000fea0003800000 */
[----:B------:R0:W5:Y:S02]  /*5690*/  LDG.E.LTC128B R177, desc[UR36][R4.64+0x44] ;  /* 0x0000442404b17981 */ /* 0x000164000c1e1920 */
.L_x_175:
[----:B------:R-:W-:Y:S05]  /*56a0*/  BSYNC B1 ;  /* 0x0000000000017941 */ /* 0x000fea0003800000 */
.L_x_174:
[----:B-----5:R-:W-:Y:S01]  /*56b0*/  FMUL R12, R177, R156 ;  /* 0x0000009cb10c7220 */ /* 0x020fe20000400000 */
[----:B------:R-:W-:Y:S01]  /*56c0*/  ISETP.GT.AND P3, PT, R0, 0x10, P1 ;  /* 0x000000100000780c */ /* 0x000fe20000f64270 */
[----:B------:R-:W-:Y:S02]  /*56d0*/  BSSY B1, `(.L_x_176) ;  /* 0x0000005000017945 */ /* 0x000fe40003800000 */
[----:B------:R-:W-:-:S05]  /*56e0*/  FFMA R33, R33, R155, R12 ;  /* 0x0000009b21217223 */ /* 0x000fca000000000c */
[----:B------:R0:W-:Y:S05]  /*56f0*/  @P2 STG.E desc[UR36][R6.64+0x44], R33 ;  /* 0x0000442106002986 */ /* 0x0001ea000c101924 */
[----:B------:R-:W-:Y:S05]  /*5700*/  @!P3 BRA `(.L_x_177) ;  /* 0x000000000004b947 */ /* 0x000fea0003800000 */
[----:B------:R0:W5:Y:S02]  /*5710*/  LDG.E.LTC128B R177, desc[UR36][R10.64+0x40] ;  /* 0x000040240ab17981 */ /* 0x000164000c1e1920 */
.L_x_177:
[----:B------:R-:W-:Y:S05]  /*5720*/  BSYNC B1 ;  /* 0x0000000000017941 */ /* 0x000fea0003800000 */
.L_x_176:
[----:B0----5:R-:W-:Y:S01]  /*5730*/  FMUL R3, R177, R156 ;  /* 0x0000009cb1037220 */ /* 0x021fe20000400000 */
[----:B------:R-:W-:Y:S01]  /*5740*/  ISETP.GT.AND P2, PT, R0, 0x11, P1 ;  /* 0x000000110000780c */ /* 0x000fe20000f44270 */
[----:B------:R-:W-:Y:S02]  /*5750*/  BSSY B1, `(.L_x_178) ;  /* 0x0000005000017945 */ /* 0x000fe40003800000 */
[----:B------:R-:W-:-:S05]  /*5760*/  FFMA R3, R34, R155, R3 ;  /* 0x0000009b22037223 */ /* 0x000fca0000000003 */
[----:B------:R0:W-:Y:S05]  /*5770*/  @P3 STG.E desc[UR36][R8.64+0x40], R3 ;  /* 0x0000400308003986 */ /* 0x0001ea000c101924 */
[----:B------:R-:W-:Y:S05]  /*5780*/  @!P2 BRA `(.L_x_179) ;  /* 0x000000000004a947 */ /* 0x000fea0003800000 */
[----:B------:R0:W5:Y:S02]  /*5790*/  LDG.E.LTC128B R177, desc[UR36][R10.64+0x44] ;  /* 0x000044240ab17981 */ /* 0x000164000c1e1920 */
.L_x_179:
[----:B------:R-:W-:Y:S05]  /*57a0*/  BSYNC B1 ;  /* 0x0000000000017941 */ /* 0x000fea0003800000 */
.L_x_178:
[----:B-----5:R-:W-:Y:S01]  /*57b0*/  FMUL R12, R177, R156 ;  /* 0x0000009cb10c7220 */ /* 0x020fe20000400000 */
[----:B------:R-:W-:Y:S01]  /*57c0*/  ISETP.GT.AND P3, PT, R0, 0x18, P0 ;  /* 0x000000180000780c */ /* 0x000fe20000764270 */
[----:B------:R-:W-:Y:S02]  /*57d0*/  BSSY B1, `(.L_x_180) ;  /* 0x0000005000017945 */ /* 0x000fe40003800000 */
[----:B------:R-:W-:-:S05]  /*57e0*/  FFMA R35, R35, R155, R12 ;  /* 0x0000009b23237223 */ /* 0x000fca000000000c */
[----:B------:R0:W-:Y:S05]  /*57f0*/  @P2 STG.E desc[UR36][R8.64+0x44], R35 ;  /* 0x0000442308002986 */ /* 0x0001ea000c101924 */
[----:B------:R-:W-:Y:S05]  /*5800*/  @!P3 BRA `(.L_x_181) ;  /* 0x000000000004b947 */ /* 0x000fea0003800000 */
[----:B------:R0:W5:Y:S02]  /*5810*/  LDG.E.LTC128B R177, desc[UR36][R4.64+0x60] ;  /* 0x0000602404b17981 */ /* 0x000164000c1e1920 */
.L_x_181:
[----:B------:R-:W-:Y:S05]  /*5820*/  BSYNC B1 ;  /* 0x0000000000017941 */ /* 0x000fea0003800000 */
.L_x_180:
[----:B0----5:R-:W-:Y:S01]  /*5830*/  FMUL R3, R177, R156 ;  /* 0x0000009cb1037220 */ /* 0x021fe20000400000 */
[----:B------:R-:W-:Y:S01]  /*5840*/  ISETP.GT.AND P2, PT, R0, 0x19, P0 ;  /* 0x000000190000780c */ /* 0x000fe20000744270 */
[----:B------:R-:W-:Y:S02]  /*5850*/  BSSY B1, `(.L_x_182) ;  /* 0x0000005000017945 */ /* 0x000fe40003800000 */
[----:B------:R-:W-:-:S05]  /*5860*/  FFMA R3, R36, R155, R3 ;  /* 0x0000009b24037223 */ /* 0x000fca0000000003 */
[----:B------:R0:W-:Y:S05]  /*5870*/  @P3 STG.E desc[UR36][R6.64+0x60], R3 ;  /* 0x0000600306003986 */ /* 0x0001ea000c101924 */
[----:B------:R-:W-:Y:S05]  /*5880*/  @!P2 BRA `(.L_x_183) ;  /* 0x000000000004a947 */ /* 0x000fea0003800000 */
[----:B------:R0:W5:Y:S02]  /*5890*/  LDG.E.LTC128B R177, desc[UR36][R4.64+0x64] ;  /* 0x0000642404b17981 */ /* 0x000164000c1e1920 */
.L_x_183:
[----:B------:R-:W-:Y:S05]  /*58a0*/  BSYNC B1 ;  /* 0x0000000000017941 */ /* 0x000fea0003800000 */
.L_x_182:
[----:B-----5:R-:W-:Y:S01]  /*58b0*/  FMUL R12, R177, R156 ;  /* 0x0000009cb10c7220 */ /* 0x020fe20000400000 */
[----:B------:R-:W-:Y:S01]  /*58c0*/  ISETP.GT.AND P3, PT, R0, 0x18, P1 ;  /* 0x000000180000780c */ /* 0x000fe20000f64270 */
[----:B------:R-:W-:Y:S02]  /*58d0*/  BSSY B1, `(.L_x_184) ;  /* 0x0000005000017945 */ /* 0x000fe40003800000 */
[----:B------:R-:W-:-:S05]  /*58e0*/  FFMA R37, R37, R155, R12 ;  /* 0x0000009b25257223 */ /* 0x000fca000000000c */
[----:B------:R0:W-:Y:S05]  /*58f0*/  @P2 STG.E desc[UR36][R6.64+0x64], R37 ;  /* 0x0000642506002986 */ /* 0x0001ea000c101924 */
[----:B------:R-:W-:Y:S05]  /*5900*/  @!P3 BRA `(.L_x_185) ;  /* 0x000000000004b947 */ /* 0x000fea0003800000 */
[----:B------:R0:W5:Y:S02]  /*5910*/  LDG.E.LTC128B R177, desc[UR36][R10.64+0x60] ;  /* 0x000060240ab17981 */ /* 0x000164000c1e1920 */
.L_x_185:
[----:B------:R-:W-:Y:S05]  /*5920*/  BSYNC B1 ;  /* 0x0000000000017941 */ /* 0x000fea0003800000 */
.L_x_184:
[----:B0----5:R-:W-:Y:S01]  /*5930*/  FMUL R3, R177, R156 ;  /* 0x0000009cb1037220 */ /* 0x021fe20000400000 */
[----:B------:R-:W-:Y:S01]  /*5940*/  ISETP.GT.AND P2, PT, R0, 0x19, P1 ;  /* 0x000000190000780c */ /* 0x000fe20000f44270 */
[----:B------:R-:W-:Y:S02]  /*5950*/  BSSY B1, `(.L_x_186) ;  /* 0x0000005000017945 */ /* 0x000fe40003800000 */
[----:B------:R-:W-:-:S05]  /*5960*/  FFMA R3, R38, R155, R3 ;  /* 0x0000009b26037223 */ /* 0x000fca0000000003 */
[----:B------:R0:W-:Y:S05]  /*5970*/  @P3 STG.E desc[UR36][R8.64+0x60], R3 ;  /* 0x0000600308003986 */ /* 0x0001ea000c101924 */
[----:B------:R-:W-:Y:S05]  /*5980*/  @!P2 BRA `(.L_x_187) ;  /* 0x000000000004a947 */ /* 0x000fea0003800000 */
[----:B------:R0:W5:Y:S02]  /*5990*/  LDG.E.LTC128B R177, desc[UR36][R10.64+0x64] ;  /* 0x000064240ab17981 */ /* 0x000164000c1e1920 */
.L_x_187:
[----:B------:R-:W-:Y:S05]  /*59a0*/  BSYNC B1 ;  /* 0x0000000000017941 */ /* 0x000fea0003800000 */
.L_x_186:
[----:B-----5:R-:W-:Y:S01]  /*59b0*/  FMUL R12, R177, R156 ;  /* 0x0000009cb10c7220 */ /* 0x020fe20000400000 */
[----:B------:R-:W-:Y:S01]  /*59c0*/  ISETP.GT.AND P3, PT, R0, 0x20, P0 ;  /* 0x000000200000780c */ /* 0x000fe20000764270 */
[----:B------:R-:W-:Y:S02]  /*59d0*/  BSSY B1, `(.L_x_188) ;  /* 0x0000005000017945 */ /* 0x000fe40003800000 */
[----:B------:R-:W-:-:S05]  /*59e0*/  FFMA R39, R39, R155, R12 ;  /* 0x0000009b27277223 */ /* 0x000fca000000000c */
[----:B------:R0:W-:Y:S05]  /*59f0*/  @P2 STG.E desc[UR36][R8.64+0x64], R39 ;  /* 0x0000642708002986 */ /* 0x0001ea000c101924 */
[----:B------:R-:W-:Y:S05]  /*5a00*/  @!P3 BRA `(.L_x_189) ;  /* 0x000000000004b947 */ /* 0x000fea0003800000 */
[----:B------:R0:W5:Y:S02]  /*5a10*/  LDG.E.LTC128B R177, desc[UR36][R4.64+0x80] ;  /* 0x0000802404b17981 */ /* 0x000164000c1e1920 */
.L_x_189:
[----:B------:R-:W-:Y:S05]  /*5a20*/  BSYNC B1 ;  /* 0x0000000000017941 */ /* 0x000fea0003800000 */
.L_x_188:
[----:B0----5:R-:W-:Y:S01]  /*5a30*/  FMUL R3, R177, R156 ;  /* 0x0000009cb1037220 */ /* 0x021fe20000400000 */
[----:B------:R-:W-:Y:S01]  /*5a40*/  ISETP.GT.AND P2, PT, R0, 0x21, P0 ;  /* 0x000000210000780c */ /* 0x000fe20000744270 */
[----:B------:R-:W-:Y:S02]  /*5a50*/  BSSY B1, `(.L_x_190) ;  /* 0x0000005000017945 */ /* 0x000fe40003800000 */
[----:B------:R-:W-:-:S05]  /*5a60*/  FFMA R3, R40, R155, R3 ;  /* 0x0000009b28037223 */ /* 0x000fca0000000003 */
[----:B------:R0:W-:Y:S05]  /*5a70*/  @P3 STG.E desc[UR36][R6.64+0x80], R3 ;  /* 0x0000800306003986 */ /* 0x0001ea000c101924 */
[----:B------:R-:W-:Y:S05]  /*5a80*/  @!P2 BRA `(.L_x_191) ;  /* 0x000000000004a947 */ /* 0x000fea0003800000 */
[----:B------:R0:W5:Y:S02]  /*5a90*/  LDG.E.LTC128B R177, desc[UR36][R4.64+0x84] ;  /* 0x0000842404b17981 */ /* 0x000164000c1e1920 */
.L_x_191:
[----:B------:R-:W-:Y:S05]  /*5aa0*/  BSYNC B1 ;  /* 0x0000000000017941 */ /* 0x000fea0003800000 */
.L_x_190:
[----:B-----5:R-:W-:Y:S01]  /*5ab0*/  FMUL R12, R177, R156 ;  /* 0x0000009cb10c7220 */ /* 0x020fe20000400000 */
[----:B------:R-:W-:Y:S01]  /*5ac0*/  ISETP.GT.AND P3, PT, R0, 0x20, P1 ;  /* 0x000000200000780c */ /* 0x000fe20000f64270 */
[----:B------:R-:W-:Y:S02]  /*5ad0*/  BSSY B1, `(.L_x_192) ;  /* 0x0000005000017945 */ /* 0x000fe40003800000 */
[----:B------:R-:W-:-:S05]  /*5ae0*/  FFMA R41, R41, R155, R12 ;  /* 0x0000009b29297223 */ /* 0x000fca000000000c */
[----:B------:R0:W-:Y:S05]  /*5af0*/  @P2 STG.E desc[UR36][R6.64+0x84], R41 ;  /* 0x0000842906002986 */ /* 0x0001ea000c101924 */
[----:B------:R-:W-:Y:S05]  /*5b00*/  @!P3 BRA `(.L_x_193) ;  /* 0x000000000004b947 */ /* 0x000fea0003800000 */
[----:B------:R0:W5:Y:S02]  /*5b10*/  LDG.E.LTC128B R177, desc[UR36][R10.64+0x80] ;  /* 0x000080240ab17981 */ /* 0x000164000c1e1920 */
.L_x_193:
[----:B------:R-:W-:Y:S05]  /*5b20*/  BSYNC B1 ;  /* 0x0000000000017941 */ /* 0x000fea0003800000 */
.L_x_192:
[----:B0----5:R-:W-:Y:S01]  /*5b30*/  FMUL R3, R177, R156 ;  /* 0x0000009cb1037220 */ /* 0x021fe20000400000 */
[----:B------:R-:W-:Y:S01]  /*5b40*/  ISETP.GT.AND P2, PT, R0, 0x21, P1 ;  /* 0x000000210000780c */ /* 0x000fe20000f44270 */
[----:B------:R-:W-:Y:S02]  /*5b50*/  BSSY B1, `(.L_x_194) ;  /* 0x0000005000017945 */ /* 0x000fe40003800000 */
[----:B------:R-:W-:-:S05]  /*5b60*/  FFMA R3, R42, R155, R3 ;  /* 0x0000009b2a037223 */ /* 0x000fca0000000003 */
[----:B------:R0:W-:Y:S05]  /*5b70*/  @P3 STG.E desc[UR36][R8.64+0x80], R3 ;  /* 0x0000800308003986 */ /* 0x0001ea000c101924 */
[----:B------:R-:W-:Y:S05]  /*5b80*/  @!P2 BRA `(.L_x_195) ;  /* 0x000000000004a947 */ /* 0x000fea0003800000 */
[----:B------:R0:W5:Y:S02]  /*5b90*/  LDG.E.LTC128B R177, desc[UR36][R10.64+0x84] ;  /* 0x000084240ab17981 */ /* 0x000164000c1e1920 */
.L_x_195:
[----:B------:R-:W-:Y:S05]  /*5ba0*/  BSYNC B1 ;  /* 0x0000000000017941 */ /* 0x000fea0003800000 */
.L_x_194:
[----:B-----5:R-:W-:Y:S01]  /*5bb0*/  FMUL R12, R177, R156 ;  /* 0x0000009cb10c7220 */ /* 0x020fe20000400000 */
[----:B------:R-:W-:Y:S01]  /*5bc0*/  ISETP.GT.AND P3, PT, R0, 0x28, P0 ;  /* 0x000000280000780c */ /* 0x000fe20000764270 */
[----:B------:R-:W-:Y:S02]  /*5bd0*/  BSSY B1, `(.L_x_196) ;  /* 0x0000005000017945 */ /* 0x000fe40003800000 */
[----:B------:R-:W-:-:S05]  /*5be0*/  FFMA R43, R43, R155, R12 ;  /* 0x0000009b2b2b7223 */ /* 0x000fca000000000c */
[----:B------:R0:W-:Y:S05]  /*5bf0*/  @P2 STG.E desc[UR36][R8.64+0x84], R43 ;  /* 0x0000842b08002986 */ /* 0x0001ea000c101924 */
[----:B------:R-:W-:Y:S05]  /*5c00*/  @!P3 BRA `(.L_x_197) ;  /* 0x000000000004b947 */ /* 0x000fea0003800000 */
[----:B------:R0:W5:Y:S02]  /*5c10*/  LDG.E.LTC128B R177, desc[UR36][R4.64+0xa0] ;  /* 0x0000a02404b17981 */ /* 0x000164000c1e1920 */
.L_x_197:
[----:B------:R-:W-:Y:S05]  /*5c20*/  BSYNC B1 ;  /* 0x0000000000017941 */ /* 0x000fea0003800000 */
.L_x_196:
[----:B0----5:R-:W-:Y:S01]  /*5c30*/  FMUL R3, R177, R156 ;  /* 0x0000009cb1037220 */ /* 0x021fe20000400000 */
[----:B------:R-:W-:Y:S01]  /*5c40*/  ISETP.GT.AND P2, PT, R0, 0x29, P0 ;  /* 0x000000290000780c */ /* 0x000fe20000744270 */
[----:B------:R-:W-:Y:S02]  /*5c50*/  BSSY B1, `(.L_x_198) ;  /* 0x0000005000017945 */ /* 0x000fe40003800000 */
[----:B------:R-:W-:-:S05]  /*5c60*/  FFMA R3, R44, R155, R3 ;  /* 0x0000009b2c037223 */ /* 0x000fca0000000003 */
[----:B------:R0:W-:Y:S05]  /*5c70*/  @P3 STG.E desc[UR36][R6.64+0xa0], R3 ;  /* 0x0000a00306003986 */ /* 0x0001ea000c101924 */
[----:B------:R-:W-:Y:S05]  /*5c80*/  @!P2 BRA `(.L_x_199) ;  /* 0x000000000004a947 */ /* 0x000fea0003800000 */
[----:B------:R0:W5:Y:S02]  /*5c90*/  LDG.E.LTC128B R177, desc[UR36][R4.64+0xa4] ;  /* 0x0000a42404b17981 */ /* 0x000164000c1e1920 */
.L_x_199:
[----:B------:R-:W-:Y:S05]  /*5ca0*/  BSYNC B1 ;  /* 0x0000000000017941 */ /* 0x000fea0003800000 */
.L_x_198:
[----:B-----5:R-:W-:Y:S01]  /*5cb0*/  FMUL R12, R177, R156 ;  /* 0x0000009cb10c7220 */ /* 0x020fe20000400000 */
[----:B------:R-:W-:Y:S01]  /*5cc0*/  ISETP.GT.AND P3, PT, R0, 0x28, P1 ;  /* 0x000000280000780c */ /* 0x000fe20000f64270 */
[----:B------:R-:W-:Y:S02]  /*5cd0*/  BSSY B1, `(.L_x_200) ;  /* 0x0000005000017945 */ /* 0x000fe40003800000 */
[----:B------:R-:W-:-:S05]  /*5ce0*/  FFMA R45, R45, R155, R12 ;  /* 0x0000009b2d2d7223 */ /* 0x000fca000000000c */
[----:B------:R0:W-:Y:S05]  /*5cf0*/  @P2 STG.E desc[UR36][R6.64+0xa4], R45 ;  /* 0x0000a42d06002986 */ /* 0x0001ea000c101924 */
[----:B------:R-:W-:Y:S05]  /*5d00*/  @!P3 BRA `(.L_x_201) ;  /* 0x000000000004b947 */ /* 0x000fea0003800000 */
[----:B------:R0:W5:Y:S02]  /*5d10*/  LDG.E.LTC128B R177, desc[UR36][R10.64+0xa0] ;  /* 0x0000a0240ab17981 */ /* 0x000164000c1e1920 */
.L_x_201:
[----:B------:R-:W-:Y:S05]  /*5d20*/  BSYNC B1 ;  /* 0x0000000000017941 */ /* 0x000fea0003800000 */
.L_x_200:
[----:B0----5:R-:W-:Y:S01]  /*5d30*/  FMUL R3, R177, R156 ;  /* 0x0000009cb1037220 */ /* 0x021fe20000400000 */
[----:B------:R-:W-:Y:S01]  /*5d40*/  ISETP.GT.AND P2, PT, R0, 0x29, P1 ;  /* 0x000000290000780c */ /* 0x000fe20000f44270 */
[----:B------:R-:W-:Y:S02]  /*5d50*/  BSSY B1, `(.L_x_202) ;  /* 0x0000005000017945 */ /* 0x000fe40003800000 */
[----:B------:R-:W-:-:S05]  /*5d60*/  FFMA R3, R46, R155, R3 ;  /* 0x0000009b2e037223 */ /* 0x000fca0000000003 */
[----:B------:R0:W-:Y:S05]  /*5d70*/  @P3 STG.E desc[UR36][R8.64+0xa0], R3 ;  /* 0x0000a00308003986 */ /* 0x0001ea000c101924 */
[----:B------:R-:W-:Y:S05]  /*5d80*/  @!P2 BRA `(.L_x_203) ;  /* 0x000000000004a947 */ /* 0x000fea0003800000 */
[----:B------:R0:W5:Y:S02]  /*5d90*/  LDG.E.LTC128B R177, desc[UR36][R10.64+0xa4] ;  /* 0x0000a4240ab17981 */ /* 0x000164000c1e1920 */
.L_x_203:
[----:B------:R-:W-:Y:S05]  /*5da0*/  BSYNC B1 ;  /* 0x0000000000017941 */ /* 0x000fea0003800000 */
.L_x_202:
[----:B-----5:R-:W-:Y:S01]  /*5db0*/  FMUL R12, R177, R156 ;  /* 0x0000009cb10c7220 */ /* 0x020fe20000400000 */
[----:B------:R-:W-:Y:S01]  /*5dc0*/  ISETP.GT.AND P3, PT, R0, 0x30, P0 ;  /* 0x000000300000780c */ /* 0x000fe20000764270 */
[----:B------:R-:W-:Y:S02]  /*5dd0*/  BSSY B1, `(.L_x_204) ;  /* 0x0000005000017945 */ /* 0x000fe40003800000 */
[----:B------:R-:W-:-:S05]  /*5de0*/  FFMA R47, R47, R155, R12 ;  /* 0x0000009b2f2f7223 */ /* 0x000fca000000000c */
[----:B------:R0:W-:Y:S05]  /*5df0*/  @P2 STG.E desc[UR36][R8.64+0xa4], R47 ;  /* 0x0000a42f08002986 */ /* 0x0001ea000c101924 */
[----:B------:R-:W-:Y:S05]  /*5e00*/  @!P3 BRA `(.L_x_205) ;  /* 0x000000000004b947 */ /* 0x000fea0003800000 */
[----:B------:R0:W5:Y:S02]  /*5e10*/  LDG.E.LTC128B R177, desc[UR36][R4.64+0xc0] ;  /* 0x0000c02404b17981 */ /* 0x000164000c1e1920 */
.L_x_205:
[----:B------:R-:W-:Y:S05]  /*5e20*/  BSYNC B1 ;  /* 0x0000000000017941 */ /* 0x000fea0003800000 */
.L_x_204:
[----:B0----5:R-:W-:Y:S01]  /*5e30*/  FMUL R3, R177, R156 ;  /* 0x0000009cb1037220 */ /* 0x021fe20000400000 */
[----:B------:R-:W-:Y:S01]  /*5e40*/  ISETP.GT.AND P2, PT, R0, 0x31, P0 ;  /* 0x000000310000780c */ /* 0x000fe20000744270 */
[----:B------:R-:W-:Y:S02]  /*5e50*/  BSSY B1, `(.L_x_206) ;  /* 0x0000005000017945 */ /* 0x000fe40003800000 */
[----:B------:R-:W-:-:S05]  /*5e60*/  FFMA R3, R48, R155, R3 ;  /* 0x0000009b30037223 */ /* 0x000fca0000000003 */
[----:B------:R0:W-:Y:S05]  /*5e70*/  @P3 STG.E desc[UR36][R6.64+0xc0], R3 ;  /* 0x0000c00306003986 */ /* 0x0001ea000c101924 */
[----:B------:R-:W-:Y:S05]  /*5e80*/  @!P2 BRA `(.L_x_207) ;  /* 0x000000000004a947 */ /* 0x000fea0003800000 */
[----:B------:R0:W5:Y:S02]  /*5e90*/  LDG.E.LTC128B R177, desc[UR36][R4.64+0xc4] ;  /* 0x0000c42404b17981 */ /* 0x000164000c1e1920 */
.L_x_207:
[----:B------:R-:W-:Y:S05]  /*5ea0*/  BSYNC B1 ;  /* 0x0000000000017941 */ /* 0x000fea0003800000 */
.L_x_206:
[----:B-----5:R-:W-:Y:S01]  /*5eb0*/  FMUL R12, R177, R156 ;  /* 0x0000009cb10c7220 */ /* 0x020fe20000400000 */
[----:B------:R-:W-:Y:S01]  /*5ec0*/  ISETP.GT.AND P3, PT, R0, 0x30, P1 ;  /* 0x000000300000780c */ /* 0x000fe20000f64270 */
[----:B------:R-:W-:Y:S02]  /*5ed0*/  BSSY B1, `(.L_x_208) ;  /* 0x0000005000017945 */ /* 0x000fe40003800000 */
[----:B------:R-:W-:-:S05]  /*5ee0*/  FFMA R49, R49, R155, R12 ;  /* 0x0000009b31317223 */ /* 0x000fca000000000c */
[----:B------:R0:W-:Y:S05]  /*5ef0*/  @P2 STG.E desc[UR36][R6.64+0xc4], R49 ;  /* 0x0000c43106002986 */ /* 0x0001ea000c101924 */
[----:B------:R-:W-:Y:S05]  /*5f00*/  @!P3 BRA `(.L_x_209) ;  /* 0x000000000004b947 */ /* 0x000fea0003800000 */
[----:B------:R0:W5:Y:S02]  /*5f10*/  LDG.E.LTC128B R177, desc[UR36][R10.64+0xc0] ;  /* 0x0000c0240ab17981 */ /* 0x000164000c1e1920 */
.L_x_209:
[----:B------:R-:W-:Y:S05]  /*5f20*/  BSYNC B1 ;  /* 0x0000000000017941 */ /* 0x000fea0003800000 */
.L_x_208:
[----:B0----5:R-:W-:Y:S01]  /*5f30*/  FMUL R3, R177, R156 ;  /* 0x0000009cb1037220 */ /* 0x021fe20000400000 */
[----:B------:R-:W-:Y:S01]  /*5f40*/  ISETP.GT.AND P2, PT, R0, 0x31, P1 ;  /* 0x000000310000780c */ /* 0x000fe20000f44270 */
[----:B------:R-:W-:Y:S02]  /*5f50*/  BSSY B1, `(.L_x_210) ;  /* 0x0000005000017945 */ /* 0x000fe40003800000 */
[----:B------:R-:W-:-:S05]  /*5f60*/  FFMA R3, R50, R155, R3 ;  /* 0x0000009b32037223 */ /* 0x000fca0000000003 */
[----:B------:R0:W-:Y:S05]  /*5f70*/  @P3 STG.E desc[UR36][R8.64+0xc0], R3 ;  /* 0x0000c00308003986 */ /* 0x0001ea000c101924 */
[----:B------:R-:W-:Y:S05]  /*5f80*/  @!P2 BRA `(.L_x_211) ;  /* 0x000000000004a947 */ /* 0x000fea0003800000 */
[----:B------:R0:W5:Y:S02]  /*5f90*/  LDG.E.LTC128B R177, desc[UR36][R10.64+0xc4] ;  /* 0x0000c4240ab17981 */ /* 0x000164000c1e1920 */
.L_x_211:
[----:B------:R-:W-:Y:S05]  /*5fa0*/  BSYNC B1 ;  /* 0x0000000000017941 */ /* 0x000fea0003800000 */
.L_x_210:
[----:B-----5:R-:W-:Y:S01]  /*5fb0*/  FMUL R12, R177, R156 ;  /* 0x0000009cb10c7220 */ /* 0x020fe20000400000 */
[----:B------:R-:W-:Y:S01]  /*5fc0*/  ISETP.GT.AND P3, PT, R0, 0x38, P0 ;  /* 0x000000380000780c */ /* 0x000fe20000764270 */
[----:B------:R-:W-:Y:S02]  /*5fd0*/  BSSY B1, `(.L_x_212) ;  /* 0x0000005000017945 */ /* 0x000fe40003800000 */
[----:B------:R-:W-:-:S05]  /*5fe0*/  FFMA R51, R51, R155, R12 ;  /* 0x0000009b33337223 */ /* 0x000fca000000000c */
[----:B------:R0:W-:Y:S05]  /*5ff0*/  @P2 STG.E desc[UR36][R8.64+0xc4], R51 ;  /* 0x0000c43308002986 */ /* 0x0001ea000c101924 */
[----:B------:R-:W-:Y:S05]  /*6000*/  @!P3 BRA `(.L_x_213) ;  /* 0x000000000004b947 */ /* 0x000fea0003800000 */
[----:B------:R0:W5:Y:S02]  /*6010*/  LDG.E.LTC128B R177, desc[UR36][R4.64+0xe0] ;  /* 0x0000e02404b17981 */ /* 0x000164000c1e1920 */
.L_x_213:
[----:B------:R-:W-:Y:S05]  /*6020*/  BSYNC B1 ;  /* 0x0000000000017941 */ /* 0x000fea0003800000 */
.L_x_212:
[----:B0----5:R-:W-:Y:S01]  /*6030*/  FMUL R3, R177, R156 ;  /* 0x0000009cb1037220 */ /* 0x021fe20000400000 */
[----:B------:R-:W-:Y:S01]  /*6040*/  ISETP.GT.AND P2, PT, R0, 0x39, P0 ;  /* 0x000000390000780c */ /* 0x000fe20000744270 */
[----:B------:R-:W-:Y:S02]  /*6050*/  BSSY B1, `(.L_x_214) ;  /* 0x0000005000017945 */ /* 0x000fe40003800000 */
[----:B------:R-:W-:-:S05]  /*6060*/  FFMA R3, R52, R155, R3 ;  /* 0x0000009b34037223 */ /* 0x000fca0000000003 */
[----:B------:R0:W-:Y:S05]  /*6070*/  @P3 STG.E desc[UR36][R6.64+0xe0], R3 ;  /* 0x0000e00306003986 */ /* 0x0001ea000c101924 */
[----:B------:R-:W-:Y:S05]  /*6080*/  @!P2 BRA `(.L_x_215) ;  /* 0x000000000004a947 */ /* 0x000fea0003800000 */
[----:B------:R0:W5:Y:S02]  /*6090*/  LDG.E.LTC128B R177, desc[UR36][R4.64+0xe4] ;  /* 0x0000e42404b17981 */ /* 0x000164000c1e1920 */
.L_x_215:
[----:B------:R-:W-:Y:S05]  /*60a0*/  BSYNC B1 ;  /* 0x0000000000017941 */ /* 0x000fea0003800000 */
.L_x_214:
[----:B-----5:R-:W-:Y:S01]  /*60b0*/  FMUL R12, R177, R156 ;  /* 0x0000009cb10c7220 */ /* 0x020fe20000400000 */
[----:B------:R-:W-:Y:S01]  /*60c0*/  ISETP.GT.AND P3, PT, R0, 0x38, P1 ;  /* 0x000000380000780c */ /* 0x000fe20000f64270 */
[----:B------:R-:W-:Y:S02]  /*60d0*/  BSSY B1, `(.L_x_216) ;  /* 0x0000005000017945 */ /* 0x000fe40003800000 */
[----:B------:R-:W-:-:S05]  /*60e0*/  FFMA R53, R53, R155, R12 ;  /* 0x0000009b35357223 */ /* 0x000fca000000000c */
[----:B------:R0:W-:Y:S05]  /*60f0*/  @P2 STG.E desc[UR36][R6.64+0xe4], R53 ;  /* 0x0000e43506002986 */ /* 0x0001ea000c101924 */
[----:B------:R-:W-:Y:S05]  /*6100*/  @!P3 BRA `(.L_x_217) ;  /* 0x000000000004b947 */ /* 0x000fea0003800000 */
[----:B------:R0:W5:Y:S02]  /*6110*/  LDG.E.LTC128B R177, desc[UR36][R10.64+0xe0] ;  /* 0x0000e0240ab17981 */ /* 0x000164000c1e1920 */
.L_x_217:
[----:B------:R-:W-:Y:S05]  /*6120*/  BSYNC B1 ;  /* 0x0000000000017941 */ /* 0x000fea0003800000 */
.L_x_216:
[----:B0----5:R-:W-:Y:S01]  /*6130*/  FMUL R3, R177, R156 ;  /* 0x0000009cb1037220 */ /* 0x021fe20000400000 */
[----:B------:R-:W-:Y:S01]  /*6140*/  ISETP.GT.AND P2, PT, R0, 0x39, P1 ;  /* 0x000000390000780c */ /* 0x000fe20000f44270 */
[----:B------:R-:W-:Y:S02]  /*6150*/  BSSY B1, `(.L_x_218) ;  /* 0x0000005000017945 */ /* 0x000fe40003800000 */
[----:B------:R-:W-:-:S05]  /*6160*/  FFMA R3, R54, R155, R3 ;  /* 0x0000009b36037223 */ /* 0x000fca0000000003 */
[----:B------:R0:W-:Y:S05]  /*6170*/  @P3 STG.E desc[UR36][R8.64+0xe0], R3 ;  /* 0x0000e00308003986 */ /* 0x0001ea000c101924 */
[----:B------:R-:W-:Y:S05]  /*6180*/  @!P2 BRA `(.L_x_219) ;  /* 0x000000000004a947 */ /* 0x000fea0003800000 */
[----:B------:R0:W5:Y:S02]  /*6190*/  LDG.E.LTC128B R177, desc[UR36][R10.64+0xe4] ;  /* 0x0000e4240ab17981 */ /* 0x000164000c1e1920 */
.L_x_219:
[----:B------:R-:W-:Y:S05]  /*61a0*/  BSYNC B1 ;  /* 0x0000000000017941 */ /* 0x000fea0003800000 */
.L_x_218:
[----:B-----5:R-:W-:Y:S01]  /*61b0*/  FMUL R12, R177, R156 ;  /* 0x0000009cb10c7220 */ /* 0x020fe20000400000 */
[----:B------:R-:W-:Y:S01]  /*61c0*/  ISETP.GT.AND P3, PT, R0, 0x40, P0 ;  /* 0x000000400000780c */ /* 0x000fe20000764270 */
[----:B------:R-:W-:Y:S02]  /*61d0*/  BSSY B1, `(.L_x_220) ;  /* 0x0000005000017945 */ /* 0x000fe40003800000 */
[----:B------:R-:W-:-:S05]  /*61e0*/  FFMA R55, R55, R155, R12 ;  /* 0x0000009b37377223 */ /* 0x000fca000000000c */
[----:B------:R0:W-:Y:S05]  /*61f0*/  @P2 STG.E desc[UR36][R8.64+0xe4], R55 ;  /* 0x0000e43708002986 */ /* 0x0001ea000c101924 */
[----:B------:R-:W-:Y:S05]  /*6200*/  @!P3 BRA `(.L_x_221) ;  /* 0x000000000004b947 */ /* 0x000fea0003800000 */
[----:B------:R0:W5:Y:S02]  /*6210*/  LDG.E.LTC128B R177, desc[UR36][R4.64+0x100] ;  /* 0x0001002404b17981 */ /* 0x000164000c1e1920 */
.L_x_221:
[----:B------:R-:W-:Y:S05]  /*6220*/  BSYNC B1 ;  /* 0x0000000000017941 */ /* 0x000fea0003800000 */
.L_x_220:
[----:B0----5:R-:W-:Y:S01]  /*6230*/  FMUL R3, R177, R156 ;  /* 0x0000009cb1037220 */ /* 0x021fe20000400000 */
[----:B------:R-:W-:Y:S01]  /*6240*/  ISETP.GT.AND P2, PT, R0, 0x41, P0 ;  /* 0x000000410000780c */ /* 0x000fe20000744270 */
[----:B------:R-:W-:Y:S02]  /*6250*/  BSSY B1, `(.L_x_222) ;  /* 0x0000005000017945 */ /* 0x000fe40003800000 */
[----:B------:R-:W-:-:S05]  /*6260*/  FFMA R3, R56, R155, R3 ;  /* 0x0000009b38037223 */ /* 0x000fca0000000003 */
[----:B------:R0:W-:Y:S05]  /*6270*/  @P3 STG.E desc[UR36][R6.64+0x100], R3 ;  /* 0x0001000306003986 */ /* 0x0001ea000c101924 */
[----:B------:R-:W-:Y:S05]  /*6280*/  @!P2 BRA `(.L_x_223) ;  /* 0x000000000004a947 */ /* 0x000fea0003800000 */
[----:B------:R0:W5:Y:S02]  /*6290*/  LDG.E.LTC128B R177, desc[UR36][R4.64+0x104] ;  /* 0x0001042404b17981 */ /* 0x000164000c1e1920 */
.L_x_223:
[----:B------:R-:W-:Y:S05]  /*62a0*/  BSYNC B1 ;  /* 0x0000000000017941 */ /* 0x000fea0003800000 */
.L_x_222:
[----:B-----5:R-:W-:Y:S01]  /*62b0*/  FMUL R12, R177, R156 ;  /* 0x0000009cb10c7220 */ /* 0x020fe20000400000 */
[----:B------:R-:W-:Y:S01]  /*62c0*/  ISETP.GT.AND P3, PT, R0, 0x40, P1 ;  /* 0x000000400000780c */ /* 0x000fe20000f64270 */
[----:B------:R-:W-:Y:S02]  /*62d0*/  BSSY B1, `(.L_x_224) ;  /* 0x0000005000017945 */ /* 0x000fe40003800000 */
[----:B------:R-:W-:-:S05]  /*62e0*/  FFMA R57, R57, R155, R12 ;  /* 0x0000009b39397223 */ /* 0x000fca000000000c */
[----:B------:R0:W-:Y:S05]  /*62f0*/  @P2 STG.E desc[UR36][R6.64+0x104], R57 ;  /* 0x0001043906002986 */ /* 0x0001ea000c101924 */
[----:B------:R-:W-:Y:S05]  /*6300*/  @!P3 BRA `(.L_x_225) ;  /* 0x000000000004b947 */ /* 0x000fea0003800000 */
[----:B------:R0:W5:Y:S02]  /*6310*/  LDG.E.LTC128B R177, desc[UR36][R10.64+0x100] ;  /* 0x000100240ab17981 */ /* 0x000164000c1e1920 */
.L_x_225:
[----:B------:R-:W-:Y:S05]  /*6320*/  BSYNC B1 ;  /* 0x0000000000017941 */ /* 0x000fea0003800000 */
.L_x_224:
[----:B0----5:R-:W-:Y:S01]  /*6330*/  FMUL R3, R177, R156 ;  /* 0x0000009cb1037220 */ /* 0x021fe20000400000 */
[----:B------:R-:W-:Y:S01]  /*6340*/  ISETP.GT.AND P2, PT, R0, 0x41, P1 ;  /* 0x000000410000780c */ /* 0x000fe20000f44270 */
[----:B------:R-:W-:Y:S02]  /*6350*/  BSSY B1, `(.L_x_226) ;  /* 0x0000005000017945 */ /* 0x000fe40003800000 */
[----:B------:R-:W-:-:S05]  /*6360*/  FFMA R3, R58, R155, R3 ;  /* 0x0000009b3a037223 */ /* 0x000fca0000000003 */
[----:B------:R0:W-:Y:S05]  /*6370*/  @P3 STG.E desc[UR36][R8.64+0x100], R3 ;  /* 0x0001000308003986 */ /* 0x0001ea000c101924 */
[----:B------:R-:W-:Y:S05]  /*6380*/  @!P2 BRA `(.L_x_227) ;  /* 0x000000000004a947 */ /* 0x000fea0003800000 */
[----:B------:R0:W5:Y:S02]  /*6390*/  LDG.E.LTC128B R177, desc[UR36][R10.64+0x104] ;  /* 0x000104240ab17981 */ /* 0x000164000c1e1920 */
.L_x_227:
[----:B------:R-:W-:Y:S05]  /*63a0*/  BSYNC B1 ;  /* 0x0000000000017941 */ /* 0x000fea0003800000 */
.L_x_226:
[----:B-----5:R-:W-:Y:S01]  /*63b0*/  FMUL R12, R177, R156 ;  /* 0x0000009cb10c7220 */ /* 0x020fe20000400000 */
[----:B------:R-:W-:Y:S01]  /*63c0*/  ISETP.GT.AND P3, PT, R0, 0x48, P0 ;  /* 0x000000480000780c */ /* 0x000fe20000764270 */
[----:B------:R-:W-:Y:S02]  /*63d0*/  BSSY B1, `(.L_x_228) ;  /* 0x0000005000017945 */ /* 0x000fe40003800000 */
[----:B------:R-:W-:-:S05]  /*63e0*/  FFMA R59, R59, R155, R12 ;  /* 0x0000009b3b3b7223 */ /* 0x000fca000000000c */
[----:B------:R0:W-:Y:S05]  /*63f0*/  @P2 STG.E desc[UR36][R8.64+0x104], R59 ;  /* 0x0001043b08002986 */ /* 0x0001ea000c101924 */
[----:B------:R-:W-:Y:S05]  /*6400*/  @!P3 BRA `(.L_x_229) ;  /* 0x000000000004b947 */ /* 0x000fea0003800000 */
[----:B------:R0:W5:Y:S02]  /*6410*/  LDG.E.LTC128B R177, desc[UR36][R4.64+0x120] ;  /* 0x0001202404b17981 */ /* 0x000164000c1e1920 */
.L_x_229:
[----:B------:R-:W-:Y:S05]  /*6420*/  BSYNC B1 ;  /* 0x0000000000017941 */ /* 0x000fea0003800000 */
.L_x_228:
[----:B0----5:R-:W-:Y:S01]  /*6430*/  FMUL R3, R177, R156 ;  /* 0x0000009cb1037220 */ /* 0x021fe20000400000 */
[----:B------:R-:W-:Y:S01]  /*6440*/  ISETP.GT.AND P2, PT, R0, 0x49, P0 ;  /* 0x000000490000780c */ /* 0x000fe20000744270 */
[----:B------:R-:W-:Y:S02]  /*6450*/  BSSY B1, `(.L_x_230) ;  /* 0x0000005000017945 */ /* 0x000fe40003800000 */
[----:B------:R-:W-:-:S05]  /*6460*/  FFMA R3, R60, R155, R3 ;  /* 0x0000009b3c037223 */ /* 0x000fca0000000003 */
[----:B------:R0:W-:Y:S05]  /*6470*/  @P3 STG.E desc[UR36][R6.64+0x120], R3 ;  /* 0x0001200306003986 */ /* 0x0001ea000c101924 */
[----:B------:R-:W-:Y:S05]  /*6480*/  @!P2 BRA `(.L_x_231) ;  /* 0x000000000004a947 */ /* 0x000fea0003800000 */
[----:B------:R0:W5:Y:S02]  /*6490*/  LDG.E.LTC128B R177, desc[UR36][R4.64+0x124] ;  /* 0x0001242404b17981 */ /* 0x000164000c1e1920 */
.L_x_231:
[----:B------:R-:W-:Y:S05]  /*64a0*/  BSYNC B1 ;  /* 0x0000000000017941 */ /* 0x000fea0003800000 */
.L_x_230:
[----:B-----5:R-:W-:Y:S01]  /*64b0*/  FMUL R12, R177, R156 ;  /* 0x0000009cb10c7220 */ /* 0x020fe20000400000 */
[----:B------:R-:W-:Y:S01]  /*64c0*/  ISETP.GT.AND P3, PT, R0, 0x48, P1 ;  /* 0x000000480000780c */ /* 0x000fe20000f64270 */
[----:B------:R-:W-:Y:S02]  /*64d0*/  BSSY B1, `(.L_x_232) ;  /* 0x0000005000017945 */ /* 0x000fe40003800000 */
[----:B------:R-:W-:-:S05]  /*64e0*/  FFMA R61, R61, R155, R12 ;  /* 0x0000009b3d3d7223 */ /* 0x000fca000000000c */
[----:B------:R0:W-:Y:S05]  /*64f0*/  @P2 STG.E desc[UR36][R6.64+0x124], R61 ;  /* 0x0001243d06002986 */ /* 0x0001ea000c101924 */
[----:B------:R-:W-:Y:S05]  /*6500*/  @!P3 BRA `(.L_x_233) ;  /* 0x000000000004b947 */ /* 0x000fea0003800000 */
[----:B------:R0:W5:Y:S02]  /*6510*/  LDG.E.LTC128B R177, desc[UR36][R10.64+0x120] ;  /* 0x000120240ab17981 */ /* 0x000164000c1e1920 */
.L_x_233:
[----:B------:R-:W-:Y:S05]  /*6520*/  BSYNC B1 ;  /* 0x0000000000017941 */ /* 0x000fea0003800000 */
.L_x_232:
[----:B0----5:R-:W-:Y:S01]  /*6530*/  FMUL R3, R177, R156 ;  /* 0x0000009cb1037220 */ /* 0x021fe20000400000 */
[----:B------:R-:W-:Y:S01]  /*6540*/  ISETP.GT.AND P2, PT, R0, 0x49, P1 ;  /* 0x000000490000780c */ /* 0x000fe20000f44270 */
[----:B------:R-:W-:Y:S02]  /*6550*/  BSSY B1, `(.L_x_234) ;  /* 0x0000005000017945 */ /* 0x000fe40003800000 */
[----:B------:R-:W-:-:S05]  /*6560*/  FFMA R3, R62, R155, R3 ;  /* 0x0000009b3e037223 */ /* 0x000fca0000000003 */
[----:B------:R0:W-:Y:S05]  /*6570*/  @P3 STG.E desc[UR36][R8.64+0x120], R3 ;  /* 0x0001200308003986 */ /* 0x0001ea000c101924 */
[----:B------:R-:W-:Y:S05]  /*6580*/  @!P2 BRA `(.L_x_235) ;  /* 0x000000000004a947 */ /* 0x000fea0003800000 */
[----:B------:R0:W5:Y:S02]  /*6590*/  LDG.E.LTC128B R177, desc[UR36][R10.64+0x124] ;  /* 0x000124240ab17981 */ /* 0x000164000c1e1920 */
.L_x_235:
[----:B------:R-:W-:Y:S05]  /*65a0*/  BSYNC B1 ;  /* 0x0000000000017941 */ /* 0x000fea0003800000 */
.L_x_234:
[----:B-----5:R-:W-:Y:S01]  /*65b0*/  FMUL R12, R177, R156 ;  /* 0x0000009cb10c7220 */ /* 0x020fe20000400000 */
[----:B------:R-:W-:Y:S01]  /*65c0*/  ISETP.GT.AND P3, PT, R0, 0x50, P0 ;  /* 0x000000500000780c */ /* 0x000fe20000764270 */
[----:B------:R-:W-:Y:S02]  /*65d0*/  BSSY B1, `(.L_x_236) ;  /* 0x0000005000017945 */ /* 0x000fe40003800000 */
[----:B------:R-:W-:-:S05]  /*65e0*/  FFMA R63, R63, R155, R12 ;  /* 0x0000009b3f3f7223 */ /* 0x000fca000000000c */
[----:B------:R0:W-:Y:S05]  /*65f0*/  @P2 STG.E desc[UR36][R8.64+0x124], R63 ;  /* 0x0001243f08002986 */ /* 0x0001ea000c101924 */
[----:B------:R-:W-:Y:S05]  /*6600*/  @!P3 BRA `(.L_x_237) ;  /* 0x000000000004b947 */ /* 0x000fea0003800000 */
[----:B------:R0:W5:Y:S02]  /*6610*/  LDG.E.LTC128B R177, desc[UR36][R4.64+0x140] ;  /* 0x0001402404b17981 */ /* 0x000164000c1e1920 */
.L_x_237:
[----:B------:R-:W-:Y:S05]  /*6620*/  BSYNC B1 ;  /* 0x0000000000017941 */ /* 0x000fea0003800000 */
.L_x_236:
[----:B0----5:R-:W-:Y:S01]  /*6630*/  FMUL R3, R177, R156 ;  /* 0x0000009cb1037220 */ /* 0x021fe20000400000 */
[----:B------:R-:W-:Y:S01]  /*6640*/  ISETP.GT.AND P2, PT, R0, 0x51, P0 ;  /* 0x000000510000780c */ /* 0x000fe20000744270 */
[----:B------:R-:W-:Y:S02]  /*6650*/  BSSY B1, `(.L_x_238) ;  /* 0x0000005000017945 */ /* 0x000fe40003800000 */
[----:B------:R-:W-:-:S05]  /*6660*/  FFMA R3, R64, R155, R3 ;  /* 0x0000009b40037223 */ /* 0x000fca0000000003 */
[----:B------:R0:W-:Y:S05]  /*6670*/  @P3 STG.E desc[UR36][R6.64+0x140], R3 ;  /* 0x0001400306003986 */ /* 0x0001ea000c101924 */
[----:B------:R-:W-:Y:S05]  /*6680*/  @!P2 BRA `(.L_x_239) ;  /* 0x000000000004a947 */ /* 0x000fea0003800000 */
[----:B------:R0:W5:Y:S02]  /*6690*/  LDG.E.LTC128B R177, desc[UR36][R4.64+0x144] ;  /* 0x0001442404b17981 */ /* 0x000164000c1e1920 */
.L_x_239:
[----:B------:R-:W-:Y:S05]  /*66a0*/  BSYNC B1 ;  /* 0x0000000000017941 */ /* 0x000fea0003800000 */
.L_x_238:
[----:B-----5:R-:W-:Y:S01]  /*66b0*/  FMUL R12, R177, R156 ;  /* 0x0000009cb10c7220 */ /* 0x020fe20000400000 */
[----:B------:R-:W-:Y:S01]  /*66c0*/  ISETP.GT.AND P3, PT, R0, 0x50, P1 ;  /* 0x000000500000780c */ /* 0x000fe20000f64270 */
[----:B------:R-:W-:Y:S02]  /*66d0*/  BSSY B1, `(.L_x_240) ;  /* 0x0000005000017945 */ /* 0x000fe40003800000 */
[----:B------:R-:W-:-:S05]  /*66e0*/  FFMA R65, R65, R155, R12 ;  /* 0x0000009b41417223 */ /* 0x000fca000000000c */
[----:B------:R0:W-:Y:S05]  /*66f0*/  @P2 STG.E desc[UR36][R6.64+0x144], R65 ;  /* 0x0001444106002986 */ /* 0x0001ea000c101924 */
[----:B------:R-:W-:Y:S05]  /*6700*/  @!P3 BRA `(.L_x_241) ;  /* 0x000000000004b947 */ /* 0x000fea0003800000 */
[----:B------:R0:W5:Y:S02]  /*6710*/  LDG.E.LTC128B R177, desc[UR36][R10.64+0x140] ;  /* 0x000140240ab17981 */ /* 0x000164000c1e1920 */
.L_x_241:
[----:B------:R-:W-:Y:S05]  /*6720*/  BSYNC B1 ;  /* 0x0000000000017941 */ /* 0x000fea0003800000 */
.L_x_240:
[----:B0----5:R-:W-:Y:S01]  /*6730*/  FMUL R3, R177, R156 ;  /* 0x0000009cb1037220 */ /* 0x021fe20000400000 */
[----:B------:R-:W-:Y:S01]  /*6740*/  ISETP.GT.AND P2, PT, R0, 0x51, P1 ;  /* 0x000000510000780c */ /* 0x000fe20000f44270 */
[----:B------:R-:W-:Y:S02]  /*6750*/  BSSY B1, `(.L_x_242) ;  /* 0x0000005000017945 */ /* 0x000fe40003800000 */
[----:B------:R-:W-:-:S05]  /*6760*/  FFMA R3, R66, R155, R3 ;  /* 0x0000009b42037223 */ /* 0x000fca0000000003 */
[----:B------:R0:W-:Y:S05]  /*6770*/  @P3 STG.E desc[UR36][R8.64+0x140], R3 ;  /* 0x0001400308003986 */ /* 0x0001ea000c101924 */
[----:B------:R-:W-:Y:S05]  /*6780*/  @!P2 BRA `(.L_x_243) ;  /* 0x000000000004a947 */ /* 0x000fea0003800000 */
[----:B------:R0:W5:Y:S02]  /*6790*/  LDG.E.LTC128B R177, desc[UR36][R10.64+0x144] ;  /* 0x000144240ab17981 */ /* 0x000164000c1e1920 */
.L_x_243:
[----:B------:R-:W-:Y:S05]  /*67a0*/  BSYNC B1 ;  /* 0x0000000000017941 */ /* 0x000fea0003800000 */
.L_x_242:
[----:B-----5:R-:W-:Y:S01]  /*67b0*/  FMUL R12, R177, R156 ;  /* 0x0000009cb10c7220 */ /* 0x020fe20000400000 */
[----:B------:R-:W-:Y:S01]  /*67c0*/  ISETP.GT.AND P3, PT, R0, 0x58, P0 ;  /* 0x000000580000780c */ /* 0x000fe20000764270 */
[----:B------:R-:W-:Y:S02]  /*67d0*/  BSSY B1, `(.L_x_244) ;  /* 0x0000005000017945 */ /* 0x000fe40003800000 */
[----:B------:R-:W-:-:S05]  /*67e0*/  FFMA R67, R67, R155, R12 ;  /* 0x0000009b43437223 */ /* 0x000fca000000000c */
[----:B------:R0:W-:Y:S05]  /*67f0*/  @P2 STG.E desc[UR36][R8.64+0x144], R67 ;  /* 0x0001444308002986 */ /* 0x0001ea000c101924 */
[----:B------:R-:W-:Y:S05]  /*6800*/  @!P3 BRA `(.L_x_245) ;  /* 0x000000000004b947 */ /* 0x000fea0003800000 */
[----:B------:R0:W5:Y:S02]  /*6810*/  LDG.E.LTC128B R177, desc[UR36][R4.64+0x160] ;  /* 0x0001602404b17981 */ /* 0x000164000c1e1920 */
.L_x_245:
[----:B------:R-:W-:Y:S05]  /*6820*/  BSYNC B1 ;  /* 0x0000000000017941 */ /* 0x000fea0003800000 */
.L_x_244:
[----:B0----5:R-:W-:Y:S01]  /*6830*/  FMUL R3, R177, R156 ;  /* 0x0000009cb1037220 */ /* 0x021fe20000400000 */
[----:B------:R-:W-:Y:S01]  /*6840*/  ISETP.GT.AND P2, PT, R0, 0x59, P0 ;  /* 0x000000590000780c */ /* 0x000fe20000744270 */
[----:B------:R-:W-:Y:S02]  /*6850*/  BSSY B1, `(.L_x_246) ;  /* 0x0000005000017945 */ /* 0x000fe40003800000 */
[----:B------:R-:W-:-:S05]  /*6860*/  FFMA R3, R68, R155, R3 ;  /* 0x0000009b44037223 */ /* 0x000fca0000000003 */
[----:B------:R0:W-:Y:S05]  /*6870*/  @P3 STG.E desc[UR36][R6.64+0x160], R3 ;  /* 0x0001600306003986 */ /* 0x0001ea000c101924 */
[----:B------:R-:W-:Y:S05]  /*6880*/  @!P2 BRA `(.L_x_247) ;  /* 0x000000000004a947 */ /* 0x000fea0003800000 */
[----:B------:R0:W5:Y:S02]  /*6890*/  LDG.E.LTC128B R177, desc[UR36][R4.64+0x164] ;  /* 0x0001642404b17981 */ /* 0x000164000c1e1920 */
.L_x_247:
[----:B------:R-:W-:Y:S05]  /*68a0*/  BSYNC B1 ;  /* 0x0000000000017941 */ /* 0x000fea0003800000 */
.L_x_246:
[----:B-----5:R-:W-:Y:S01]  /*68b0*/  FMUL R12, R177, R156 ;  /* 0x0000009cb10c7220 */ /* 0x020fe20000400000 */
[----:B------:R-:W-:Y:S01]  /*68c0*/  ISETP.GT.AND P3, PT, R0, 0x58, P1 ;  /* 0x000000580000780c */ /* 0x000fe20000f64270 */
[----:B------:R-:W-:Y:S02]  /*68d0*/  BSSY B1, `(.L_x_248) ;  /* 0x0000005000017945 */ /* 0x000fe40003800000 */
[----:B------:R-:W-:-:S05]  /*68e0*/  FFMA R69, R69, R155, R12 ;  /* 0x0000009b45457223 */ /* 0x000fca000000000c */
[----:B------:R0:W-:Y:S05]  /*68f0*/  @P2 STG.E desc[UR36][R6.64+0x164], R69 ;  /* 0x0001644506002986 */ /* 0x0001ea000c101924 */
[----:B------:R-:W-:Y:S05]  /*6900*/  @!P3 BRA `(.L_x_249) ;  /* 0x000000000004b947 */ /* 0x000fea0003800000 */
[----:B------:R0:W5:Y:S02]  /*6910*/  LDG.E.LTC128B R177, desc[UR36][R10.64+0x160] ;  /* 0x000160240ab17981 */ /* 0x000164000c1e1920 */
.L_x_249:
[----:B------:R-:W-:Y:S05]  /*6920*/  BSYNC B1 ;  /* 0x0000000000017941 */ /* 0x000fea0003800000 */
.L_x_248:
[----:B0----5:R-:W-:Y:S01]  /*6930*/  FMUL R3, R177, R156 ;  /* 0x0000009cb1037220 */ /* 0x021fe20000400000 */
[----:B------:R-:W-:Y:S01]  /*6940*/  ISETP.GT.AND P2, PT, R0, 0x59, P1 ;  /* 0x000000590000780c */ /* 0x000fe20000f44270 */
[----:B------:R-:W-:Y:S02]  /*6950*/  BSSY B1, `(.L_x_250) ;  /* 0x0000005000017945 */ /* 0x000fe40003800000 */
[----:B------:R-:W-:-:S05]  /*6960*/  FFMA R3, R70, R155, R3 ;  /* 0x0000009b46037223 */ /* 0x000fca0000000003 */
[----:B------:R0:W-:Y:S05]  /*6970*/  @P3 STG.E desc[UR36][R8.64+0x160], R3 ;  /* 0x0001600308003986 */ /* 0x0001ea000c101924 */
[----:B------:R-:W-:Y:S05]  /*6980*/  @!P2 BRA `(.L_x_251) ;  /* 0x000000000004a947 */ /* 0x000fea0003800000 */
[----:B------:R0:W5:Y:S02]  /*6990*/  LDG.E.LTC128B R177, desc[UR36][R10.64+0x164] ;  /* 0x000164240ab17981 */ /* 0x000164000c1e1920 */
.L_x_251:
[----:B------:R-:W-:Y:S05]  /*69a0*/  BSYNC B1 ;  /* 0x0000000000017941 */ /* 0x000fea0003800000 */
.L_x_250:
[----:B-----5:R-:W-:Y:S01]  /*69b0*/  FMUL R12, R177, R156 ;  /* 0x0000009cb10c7220 */ /* 0x020fe20000400000 */
[----:B------:R-:W-:Y:S01]  /*69c0*/  ISETP.GT.AND P3, PT, R0, 0x60, P0 ;  /* 0x000000600000780c */ /* 0x000fe20000764270 */
[----:B------:R-:W-:Y:S02]  /*69d0*/  BSSY B1, `(.L_x_252) ;  /* 0x0000005000017945 */ /* 0x000fe40003800000 */
[----:B------:R-:W-:-:S05]  /*69e0*/  FFMA R71, R71, R155, R12 ;  /* 0x0000009b47477223 */ /* 0x000fca000000000c */
[----:B------:R0:W-:Y:S05]  /*69f0*/  @P2 STG.E desc[UR36][R8.64+0x164], R71 ;  /* 0x0001644708002986 */ /* 0x0001ea000c101924 */
[----:B------:R-:W-:Y:S05]  /*6a00*/  @!P3 BRA `(.L_x_253) ;  /* 0x000000000004b947 */ /* 0x000fea0003800000 */
[----:B------:R0:W5:Y:S02]  /*6a10*/  LDG.E.LTC128B R177, desc[UR36][R4.64+0x180] ;  /* 0x0001802404b17981 */ /* 0x000164000c1e1920 */
.L_x_253:
[----:B------:R-:W-:Y:S05]  /*6a20*/  BSYNC B1 ;  /* 0x0000000000017941 */ /* 0x000fea0003800000 */
.L_x_252:
[----:B0----5:R-:W-:Y:S01]  /*6a30*/  FMUL R3, R177, R156 ;  /* 0x0000009cb1037220 */ /* 0x021fe20000400000 */
[----:B------:R-:W-:Y:S01]  /*6a40*/  ISETP.GT.AND P2, PT, R0, 0x61, P0 ;  /* 0x000000610000780c */ /* 0x000fe20000744270 */
[----:B------:R-:W-:Y:S02]  /*6a50*/  BSSY B1, `(.L_x_254) ;  /* 0x0000005000017945 */ /* 0x000fe40003800000 */
[----:B------:R-:W-:-:S05]  /*6a60*/  FFMA R3, R72, R155, R3 ;  /* 0x0000009b48037223 */ /* 0x000fca0000000003 */
[----:B------:R0:W-:Y:S05]  /*6a70*/  @P3 STG.E desc[UR36][R6.64+0x180], R3 ;  /* 0x0001800306003986 */ /* 0x0001ea000c101924 */
[----:B------:R-:W-:Y:S05]  /*6a80*/  @!P2 BRA `(.L_x_255) ;  /* 0x000000000004a947 */ /* 0x000fea0003800000 */
[----:B------:R0:W5:Y:S02]  /*6a90*/  LDG.E.LTC128B R177, desc[UR36][R4.64+0x184] ;  /* 0x0001842404b17981 */ /* 0x000164000c1e1920 */
.L_x_255:
[----:B------:R-:W-:Y:S05]  /*6aa0*/  BSYNC B1 ;  /* 0x0000000000017941 */ /* 0x000fea0003800000 */
.L_x_254:
[----:B-----5:R-:W-:Y:S01]  /*6ab0*/  FMUL R12, R177, R156 ;  /* 0x0000009cb10c7220 */ /* 0x020fe20000400000 */
[----:B------:R-:W-:Y:S01]  /*6ac0*/  ISETP.GT.AND P3, PT, R0, 0x60, P1 ;  /* 0x000000600000780c */ /* 0x000fe20000f64270 */
[----:B------:R-:W-:Y:S02]  /*6ad0*/  BSSY B1, `(.L_x_256) ;  /* 0x0000005000017945 */ /* 0x000fe40003800000 */
[----:B------:R-:W-:-:S05]  /*6ae0*/  FFMA R73, R73, R155, R12 ;  /* 0x0000009b49497223 */ /* 0x000fca000000000c */
[----:B------:R0:W-:Y:S05]  /*6af0*/  @P2 STG.E desc[UR36][R6.64+0x184], R73 ;  /* 0x0001844906002986 */ /* 0x0001ea000c101924 */
[----:B------:R-:W-:Y:S05]  /*6b00*/  @!P3 BRA `(.L_x_257) ;  /* 0x000000000004b947 */ /* 0x000fea0003800000 */
[----:B------:R0:W5:Y:S02]  /*6b10*/  LDG.E.LTC128B R177, desc[UR36][R10.64+0x180] ;  /* 0x000180240ab17981 */ /* 0x000164000c1e1920 */
.L_x_257:
[----:B------:R-:W-:Y:S05]  /*6b20*/  BSYNC B1 ;  /* 0x0000000000017941 */ /* 0x000fea0003800000 */
.L_x_256:
[----:B0----5:R-:W-:Y:S01]  /*6b30*/  FMUL R3, R177, R156 ;  /* 0x0000009cb1037220 */ /* 0x021fe20000400000 */
[----:B------:R-:W-:Y:S01]  /*6b40*/  ISETP.GT.AND P2, PT, R0, 0x61, P1 ;  /* 0x000000610000780c */ /* 0x000fe20000f44270 */
[----:B------:R-:W-:Y:S02]  /*6b50*/  BSSY B1, `(.L_x_258) ;  /* 0x0000005000017945 */ /* 0x000fe40003800000 */
[----:B------:R-:W-:-:S05]  /*6b60*/  FFMA R3, R74, R155, R3 ;  /* 0x0000009b4a037223 */ /* 0x000fca0000000003 */
[----:B------:R0:W-:Y:S05]  /*6b70*/  @P3 STG.E desc[UR36][R8.64+0x180], R3 ;  /* 0x0001800308003986 */ /* 0x0001ea000c101924 */
[----:B------:R-:W-:Y:S05]  /*6b80*/  @!P2 BRA `(.L_x_259) ;  /* 0x000000000004a947 */ /* 0x000fea0003800000 */
[----:B------:R0:W5:Y:S02]  /*6b90*/  LDG.E.LTC128B R177, desc[UR36][R10.64+0x184] ;  /* 0x000184240ab17981 */ /* 0x000164000c1e1920 */
.L_x_259:
[----:B------:R-:W-:Y:S05]  /*6ba0*/  BSYNC B1 ;  /* 0x0000000000017941 */ /* 0x000fea0003800000 */
.L_x_258:
[----:B-----5:R-:W-:Y:S01]  /*6bb0*/  FMUL R12, R177, R156 ;  /* 0x0000009cb10c7220 */ /* 0x020fe20000400000 */
[----:B------:R-:W-:Y:S01]  /*6bc0*/  ISETP.GT.AND P3, PT, R0, 0x68, P0 ;  /* 0x000000680000780c */ /* 0x000fe20000764270 */
[----:B------:R-:W-:Y:S02]  /*6bd0*/  BSSY B1, `(.L_x_260) ;  /* 0x0000005000017945 */ /* 0x000fe40003800000 */
[----:B------:R-:W-:-:S05]  /*6be0*/  FFMA R75, R75, R155, R12 ;  /* 0x0000009b4b4b7223 */ /* 0x000fca000000000c */
[----:B------:R0:W-:Y:S05]  /*6bf0*/  @P2 STG.E desc[UR36][R8.64+0x184], R75 ;  /* 0x0001844b08002986 */ /* 0x0001ea000c101924 */
[----:B------:R-:W-:Y:S05]  /*6c00*/  @!P3 BRA `(.L_x_261) ;  /* 0x000000000004b947 */ /* 0x000fea0003800000 */
[----:B------:R0:W5:Y:S02]  /*6c10*/  LDG.E.LTC128B R177, desc[UR36][R4.64+0x1a0] ;  /* 0x0001a02404b17981 */ /* 0x000164000c1e1920 */
.L_x_261:
[----:B------:R-:W-:Y:S05]  /*6c20*/  BSYNC B1 ;  /* 0x0000000000017941 */ /* 0x000fea0003800000 */
.L_x_260:
[----:B0----5:R-:W-:Y:S01]  /*6c30*/  FMUL R3, R177, R156 ;  /* 0x0000009cb1037220 */ /* 0x021fe20000400000 */
[----:B------:R-:W-:Y:S01]  /*6c40*/  ISETP.GT.AND P2, PT, R0, 0x69, P0 ;  /* 0x000000690000780c */ /* 0x000fe20000744270 */
[----:B------:R-:W-:Y:S02]  /*6c50*/  BSSY B1, `(.L_x_262) ;  /* 0x0000005000017945 */ /* 0x000fe40003800000 */
[----:B------:R-:W-:-:S05]  /*6c60*/  FFMA R3, R76, R155, R3 ;  /* 0x0000009b4c037223 */ /* 0x000fca0000000003 */
[----:B------:R0:W-:Y:S05]  /*6c70*/  @P3 STG.E desc[UR36][R6.64+0x1a0], R3 ;  /* 0x0001a00306003986 */ /* 0x0001ea000c101924 */
[----:B------:R-:W-:Y:S05]  /*6c80*/  @!P2 BRA `(.L_x_263) ;  /* 0x000000000004a947 */ /* 0x000fea0003800000 */
[----:B------:R0:W5:Y:S02]  /*6c90*/  LDG.E.LTC128B R177, desc[UR36][R4.64+0x1a4] ;  /* 0x0001a42404b17981 */ /* 0x000164000c1e1920 */
.L_x_263:
[----:B------:R-:W-:Y:S05]  /*6ca0*/  BSYNC B1 ;  /* 0x0000000000017941 */ /* 0x000fea0003800000 */
.L_x_262:
[----:B-----5:R-:W-:Y:S01]  /*6cb0*/  FMUL R12, R177, R156 ;  /* 0x0000009cb10c7220 */ /* 0x020fe20000400000 */
[----:B------:R-:W-:Y:S01]  /*6cc0*/  ISETP.GT.AND P3, PT, R0, 0x68, P1 ;  /* 0x000000680000780c */ /* 0x000fe20000f64270 */
[----:B------:R-:W-:Y:S02]  /*6cd0*/  BSSY B1, `(.L_x_264) ;  /* 0x0000005000017945 */ /* 0x000fe40003800000 */
[----:B------:R-:W-:-:S05]  /*6ce0*/  FFMA R77, R77, R155, R12 ;  /* 0x0000009b4d4d7223 */ /* 0x000fca000000000c */
[----:B------:R0:W-:Y:S05]  /*6cf0*/  @P2 STG.E desc[UR36][R6.64+0x1a4], R77 ;  /* 0x0001a44d06002986 */ /* 0x0001ea000c101924 */
[----:B------:R-:W-:Y:S05]  /*6d00*/  @!P3 BRA `(.L_x_265) ;  /* 0x000000000004b947 */ /* 0x000fea0003800000 */
[----:B------:R0:W5:Y:S02]  /*6d10*/  LDG.E.LTC128B R177, desc[UR36][R10.64+0x1a0] ;  /* 0x0001a0240ab17981 */ /* 0x000164000c1e1920 */
.L_x_265:
[----:B------:R-:W-:Y:S05]  /*6d20*/  BSYNC B1 ;  /* 0x0000000000017941 */ /* 0x000fea0003800000 */
.L_x_264:
[----:B0----5:R-:W-:Y:S01]  /*6d30*/  FMUL R3, R177, R156 ;  /* 0x0000009cb1037220 */ /* 0x021fe20000400000 */
[----:B------:R-:W-:Y:S01]  /*6d40*/  ISETP.GT.AND P2, PT, R0, 0x69, P1 ;  /* 0x000000690000780c */ /* 0x000fe20000f44270 */
[----:B------:R-:W-:Y:S02]  /*6d50*/  BSSY B1, `(.L_x_266) ;  /* 0x0000005000017945 */ /* 0x000fe40003800000 */
[----:B------:R-:W-:-:S05]  /*6d60*/  FFMA R3, R78, R155, R3 ;  /* 0x0000009b4e037223 */ /* 0x000fca0000000003 */
[----:B------:R0:W-:Y:S05]  /*6d70*/  @P3 STG.E desc[UR36][R8.64+0x1a0], R3 ;  /* 0x0001a00308003986 */ /* 0x0001ea000c101924 */
[----:B------:R-:W-:Y:S05]  /*6d80*/  @!P2 BRA `(.L_x_267) ;  /* 0x000000000004a947 */ /* 0x000fea0003800000 */
[----:B------:R0:W5:Y:S02]  /*6d90*/  LDG.E.LTC128B R177, desc[UR36][R10.64+0x1a4] ;  /* 0x0001a4240ab17981 */ /* 0x000164000c1e1920 */
.L_x_267:
[----:B------:R-:W-:Y:S05]  /*6da0*/  BSYNC B1 ;  /* 0x0000000000017941 */ /* 0x000fea0003800000 */
.L_x_266:
[----:B-----5:R-:W-:Y:S01]  /*6db0*/  FMUL R12, R177, R156 ;  /* 0x0000009cb10c7220 */ /* 0x020fe20000400000 */
[----:B------:R-:W-:Y:S01]  /*6dc0*/  ISETP.GT.AND P3, PT, R0, 0x70, P0 ;  /* 0x000000700000780c */ /* 0x000fe20000764270 */
[----:B------:R-:W-:Y:S02]  /*6dd0*/  BSSY B1, `(.L_x_268) ;  /* 0x0000005000017945 */ /* 0x000fe40003800000 */
[----:B------:R-:W-:-:S05]  /*6de0*/  FFMA R79, R79, R155, R12 ;  /* 0x0000009b4f4f7223 */ /* 0x000fca000000000c */
[----:B------:R0:W-:Y:S05]  /*6df0*/  @P2 STG.E desc[UR36][R8.64+0x1a4], R79 ;  /* 0x0001a44f08002986 */ /* 0x0001ea000c101924 */
[----:B------:R-:W-:Y:S05]  /*6e00*/  @!P3 BRA `(.L_x_269) ;  /* 0x000000000004b947 */ /* 0x000fea0003800000 */
[----:B------:R0:W5:Y:S02]  /*6e10*/  LDG.E.LTC128B R177, desc[UR36][R4.64+0x1c0] ;  /* 0x0001c02404b17981 */ /* 0x000164000c1e1920 */
.L_x_269:
[----:B------:R-:W-:Y:S05]  /*6e20*/  BSYNC B1 ;  /* 0x0000000000017941 */ /* 0x000fea0003800000 */
.L_x_268:
[----:B0----5:R-:W-:Y:S01]  /*6e30*/  FMUL R3, R177, R156 ;  /* 0x0000009cb1037220 */ /* 0x021fe20000400000 */
[----:B------:R-:W-:Y:S01]  /*6e40*/  ISETP.GT.AND P2, PT, R0, 0x71, P0 ;  /* 0x000000710000780c */ /* 0x000fe20000744270 */
[----:B------:R-:W-:Y:S02]  /*6e50*/  BSSY B1, `(.L_x_270) ;  /* 0x0000005000017945 */ /* 0x000fe40003800000 */
[----:B------:R-:W-:-:S05]  /*6e60*/  FFMA R3, R80, R155, R3 ;  /* 0x0000009b50037223 */ /* 0x000fca0000000003 */
[----:B------:R0:W-:Y:S05]  /*6e70*/  @P3 STG.E desc[UR36][R6.64+0x1c0], R3 ;  /* 0x0001c00306003986 */ /* 0x0001ea000c101924 */
[----:B------:R-:W-:Y:S05]  /*6e80*/  @!P2 BRA `(.L_x_271) ;  /* 0x000000000004a947 */ /* 0x000fea0003800000 */
[----:B------:R0:W5:Y:S02]  /*6e90*/  LDG.E.LTC128B R177, desc[UR36][R4.64+0x1c4] ;  /* 0x0001c42404b17981 */ /* 0x000164000c1e1920 */
.L_x_271:
[----:B------:R-:W-:Y:S05]  /*6ea0*/  BSYNC B1 ;  /* 0x0000000000017941 */ /* 0x000fea0003800000 */
.L_x_270:
[----:B-----5:R-:W-:Y:S01]  /*6eb0*/  FMUL R12, R177, R156 ;  /* 0x0000009cb10c7220 */ /* 0x020fe20000400000 */
[----:B------:R-:W-:Y:S01]  /*6ec0*/  ISETP.GT.AND P3, PT, R0, 0x70, P1 ;  /* 0x000000700000780c */ /* 0x000fe20000f64270 */
[----:B------:R-:W-:Y:S02]  /*6ed0*/  BSSY B1, `(.L_x_272) ;  /* 0x0000005000017945 */ /* 0x000fe40003800000 */
[----:B------:R-:W-:-:S05]  /*6ee0*/  FFMA R81, R81, R155, R12 ;  /* 0x0000009b51517223 */ /* 0x000fca000000000c */
[----:B------:R0:W-:Y:S05]  /*6ef0*/  @P2 STG.E desc[UR36][R6.64+0x1c4], R81 ;  /* 0x0001c45106002986 */ /* 0x0001ea000c101924 */
[----:B------:R-:W-:Y:S05]  /*6f00*/  @!P3 BRA `(.L_x_273) ;  /* 0x000000000004b947 */ /* 0x000fea0003800000 */
[----:B------:R0:W5:Y:S02]  /*6f10*/  LDG.E.LTC128B R177, desc[UR36][R10.64+0x1c0] ;  /* 0x0001c0240ab17981 */ /* 0x000164000c1e1920 */
.L_x_273:
[----:B------:R-:W-:Y:S05]  /*6f20*/  BSYNC B1 ;  /* 0x0000000000017941 */ /* 0x000fea0003800000 */
.L_x_272:
[----:B0----5:R-:W-:Y:S01]  /*6f30*/  FMUL R3, R177, R156 ;  /* 0x0000009cb1037220 */ /* 0x021fe20000400000 */
[----:B------:R-:W-:Y:S01]  /*6f40*/  ISETP.GT.AND P2, PT, R0, 0x71, P1 ;  /* 0x000000710000780c */ /* 0x000fe20000f44270 */
[----:B------:R-:W-:Y:S02]  /*6f50*/  BSSY B1, `(.L_x_274) ;  /* 0x0000005000017945 */ /* 0x000fe40003800000 */
[----:B------:R-:W-:-:S05]  /*6f60*/  FFMA R3, R82, R155, R3 ;  /* 0x0000009b52037223 */ /* 0x000fca0000000003 */
[----:B------:R0:W-:Y:S05]  /*6f70*/  @P3 STG.E desc[UR36][R8.64+0x1c0], R3 ;  /* 0x0001c00308003986 */ /* 0x0001ea000c101924 */
[----:B------:R-:W-:Y:S05]  /*6f80*/  @!P2 BRA `(.L_x_275) ;  /* 0x000000000004a947 */ /* 0x000fea0003800000 */
[----:B------:R0:W5:Y:S02]  /*6f90*/  LDG.E.LTC128B R177, desc[UR36][R10.64+0x1c4] ;  /* 0x0001c4240ab17981 */ /* 0x000164000c1e1920 */
.L_x_275:
[----:B------:R-:W-:Y:S05]  /*6fa0*/  BSYNC B1 ;  /* 0x0000000000017941 */ /* 0x000fea0003800000 */
.L_x_274:
[----:B-----5:R-:W-:Y:S01]  /*6fb0*/  FMUL R12, R177, R156 ;  /* 0x0000009cb10c7220 */ /* 0x020fe20000400000 */
[----:B------:R-:W-:Y:S01]  /*6fc0*/  ISETP.GT.AND P3, PT, R0, 0x78, P0 ;  /* 0x000000780000780c */ /* 0x000fe20000764270 */
[----:B------:R-:W-:Y:S02]  /*6fd0*/  BSSY B1, `(.L_x_276) ;  /* 0x0000005000017945 */ /* 0x000fe40003800000 */
[----:B------:R-:W-:-:S05]  /*6fe0*/  FFMA R83, R83, R155, R12 ;  /* 0x0000009b53537223 */ /* 0x000fca000000000c */
[----:B------:R0:W-:Y:S05]  /*6ff0*/  @P2 STG.E desc[UR36][R8.64+0x1c4], R83 ;  /* 0x0001c45308002986 */ /* 0x0001ea000c101924 */
[----:B------:R-:W-:Y:S05]  /*7000*/  @!P3 BRA `(.L_x_277) ;  /* 0x000000000004b947 */ /* 0x000fea0003800000 */
[----:B------:R0:W5:Y:S02]  /*7010*/  LDG.E.LTC128B R177, desc[UR36][R4.64+0x1e0] ;  /* 0x0001e02404b17981 */ /* 0x000164000c1e1920 */
.L_x_277:
[----:B------:R-:W-:Y:S05]  /*7020*/  BSYNC B1 ;  /* 0x0000000000017941 */ /* 0x000fea0003800000 */
.L_x_276:
[----:B0----5:R-:W-:Y:S01]  /*7030*/  FMUL R3, R177, R156 ;  /* 0x0000009cb1037220 */ /* 0x021fe20000400000 */
[----:B------:R-:W-:Y:S01]  /*7040*/  ISETP.GT.AND P0, PT, R0, 0x79, P0 ;  /* 0x000000790000780c */ /* 0x000fe20000704270 */
[----:B------:R-:W-:Y:S02]  /*7050*/  BSSY B1, `(.L_x_278) ;  /* 0x0000005000017945 */ /* 0x000fe40003800000 */
[----:B------:R-:W-:-:S05]  /*7060*/  FFMA R3, R84, R155, R3 ;  /* 0x0000009b54037223 */ /* 0x000fca0000000003 */
[----:B------:R0:W-:Y:S05]  /*7070*/  @P3 STG.E desc[UR36][R6.64+0x1e0], R3 ;  /* 0x0001e00306003986 */ /* 0x0001ea000c101924 */
[----:B------:R-:W-:Y:S05]  /*7080*/  @!P0 BRA `(.L_x_279) ;  /* 0x0000000000048947 */ /* 0x000fea0003800000 */
[----:B------:R0:W5:Y:S02]  /*7090*/  LDG.E.LTC128B R177, desc[UR36][R4.64+0x1e4] ;  /* 0x0001e42404b17981 */ /* 0x000164000c1e1920 */
.L_x_279:
[----:B------:R-:W-:Y:S05]  /*70a0*/  BSYNC B1 ;  /* 0x0000000000017941 */ /* 0x000fea0003800000 */
.L_x_278:
[----:B0-2--5:R-:W-:Y:S01]  /*70b0*/  FMUL R4, R177, R156 ;  /* 0x0000009cb1047220 */ /* 0x025fe20000400000 */
[----:B------:R-:W-:Y:S01]  /*70c0*/  ISETP.GT.AND P2, PT, R0, 0x78, P1 ;  /* 0x000000780000780c */ /* 0x000fe20000f44270 */
[----:B------:R-:W-:Y:S02]  /*70d0*/  BSSY B1, `(.L_x_280) ;  /* 0x0000005000017945 */ /* 0x000fe40003800000 */
[----:B------:R-:W-:-:S05]  /*70e0*/  FFMA R85, R85, R155, R4 ;  /* 0x0000009b55557223 */ /* 0x000fca0000000004 */
[----:B------:R0:W-:Y:S05]  /*70f0*/  @P0 STG.E desc[UR36][R6.64+0x1e4], R85 ;  /* 0x0001e45506000986 */ /* 0x0001ea000c101924 */
[----:B------:R-:W-:Y:S05]  /*7100*/  @!P2 BRA `(.L_x_281) ;  /* 0x000000000004a947 */ /* 0x000fea0003800000 */
[----:B------:R2:W5:Y:S02]  /*7110*/  LDG.E.LTC128B R177, desc[UR36][R10.64+0x1e0] ;  /* 0x0001e0240ab17981 */ /* 0x000564000c1e1920 */
.L_x_281:
[----:B------:R-:W-:Y:S05]  /*7120*/  BSYNC B1 ;  /* 0x0000000000017941 */ /* 0x000fea0003800000 */
.L_x_280:
[----:B-----5:R-:W-:Y:S01]  /*7130*/  FMUL R3, R177, R156 ;  /* 0x0000009cb1037220 */ /* 0x020fe20000400000 */
[----:B------:R-:W-:Y:S01]  /*7140*/  @P2 IMAD.MOV.U32 R4, RZ, RZ, R8 ;  /* 0x000000ffff042224 */ /* 0x000fe200078e0008 */
[----:B------:R-:W-:Y:S01]  /*7150*/  ISETP.GT.AND P1, PT, R0, 0x79, P1 ;  /* 0x000000790000780c */ /* 0x000fe20000f24270 */
[----:B------:R-:W-:Y:S02]  /*7160*/  @P2 IMAD.MOV.U32 R5, RZ, RZ, R9 ;  /* 0x000000ffff052224 */ /* 0x000fe400078e0009 */
[----:B------:R-:W-:Y:S01]  /*7170*/  FFMA R3, R86, R155, R3 ;  /* 0x0000009b56037223 */ /* 0x000fe20000000003 */
[----:B------:R-:W-:Y:S04]  /*7180*/  BSSY B1, `(.L_x_282) ;  /* 0x0000004000017945 */ /* 0x000fe80003800000 */
[----:B------:R0:W-:Y:S05]  /*7190*/  @P2 STG.E desc[UR36][R4.64+0x1e0], R3 ;  /* 0x0001e00304002986 */ /* 0x0001ea000c101924 */
[----:B------:R-:W-:Y:S05]  /*71a0*/  @!P1 BRA `(.L_x_283) ;  /* 0x0000000000049947 */ /* 0x000fea0003800000 */
[----:B------:R0:W5:Y:S02]  /*71b0*/  LDG.E.LTC128B R177, desc[UR36][R10.64+0x1e4] ;  /* 0x0001e4240ab17981 */ /* 0x000164000c1e1920 */
.L_x_283:
[----:B------:R-:W-:Y:S05]  /*71c0*/  BSYNC B1 ;  /* 0x0000000000017941 */ /* 0x000fea0003800000 */
.L_x_282:
[----:B-----5:R-:W-:-:S04]  /*71d0*/  FMUL R0, R177, R156 ;  /* 0x0000009cb1007220 */ /* 0x020fc80000400000 */
[----:B------:R-:W-:Y:S01]  /*71e0*/  FFMA R87, R87, R155, R0 ;  /* 0x0000009b57577223 */ /* 0x000fe20000000000 */
[----:B------:R-:W-:Y:S06]  /*71f0*/  @!P1 BRA `(.L_x_284) ;  /* 0x0000001c002c9947 */ /* 0x000fec0003800000 */
[----:B------:R0:W-:Y:S01]  /*7200*/  STG.E desc[UR36][R8.64+0x1e4], R87 ;  /* 0x0001e45708007986 */ /* 0x0001e2000c101924 */
[----:B------:R-:W-:Y:S05]  /*7210*/  BRA `(.L_x_284) ;  /* 0x0000001c00247947 */ /* 0x000fea0003800000 */
.L_x_33:
[----:B------:R-:W-:Y:S01]  /*7220*/  ULDC.64 UR4, c[0x0][0x5c0] ;  /* 0x0001700000047ab9 */ /* 0x000fe20000000a00 */
[----:B------:R-:W-:Y:S01]  /*7230*/  ISETP.GT.AND P4, PT, R0, 0x1, P0 ;  /* 0x000000010000780c */ /* 0x000fe20000784270 */
[-C--:B------:R-:W-:Y:S01]  /*7240*/  FMUL R13, R88, R155.reuse ;  /* 0x0000009b580d7220 */ /* 0x080fe20000400000 */
[C---:B------:R-:W-:Y:S01]  /*7250*/  LEA R8, P1, R170.reuse, UR4, 0x2 ;  /* 0x00000004aa087c11 */ /* 0x040fe2000f8210ff */
[-C--:B------:R-:W-:Y:S01]  /*7260*/  FMUL R89, R89, R155.reuse ;  /* 0x0000009b59597220 */ /* 0x080fe20000400000 */
[----:B------:R-:W-:Y:S01]  /*7270*/  ISETP.GT.AND P2, PT, R3, 0x8, PT ;  /* 0x000000080300780c */ /* 0x000fe20003f44270 */
[-C--:B------:R-:W-:Y:S01]  /*7280*/  FMUL R91, R91, R155.reuse ;  /* 0x0000009b5b5b7220 */ /* 0x080fe20000400000 */
[----:B------:R-:W-:Y:S01]  /*7290*/  LEA.HI.X R9, R170, UR5, R173, 0x2, P1 ;  /* 0x00000005aa097c11 */ /* 0x000fe200088f14ad */
[-C--:B------:R-:W-:Y:S01]  /*72a0*/  FMUL R15, R92, R155.reuse ;  /* 0x0000009b5c0f7220 */ /* 0x080fe20000400000 */
[----:B------:R-:W-:Y:S01]  /*72b0*/  SHF.L.U32 R7, R4, 0x5, RZ ;  /* 0x0000000504077819 */ /* 0x000fe200000006ff */
[-C--:B------:R-:W-:Y:S01]  /*72c0*/  FMUL R93, R93, R155.reuse ;  /* 0x0000009b5d5d7220 */ /* 0x080fe20000400000 */
[C---:B------:R-:W-:Y:S01]  /*72d0*/  ISETP.GT.AND P1, PT, R0.reuse, RZ, P2 ;  /* 0x000000ff0000720c */ /* 0x040fe20001724270 */
[----:B------:R0:W-:Y:S01]  /*72e0*/  @P3 STG.E desc[UR36][R8.64], R13 ;  /* 0x0000000d08003986 */ /* 0x0001e2000c101924 */
[----:B------:R-:W-:Y:S01]  /*72f0*/  ISETP.GT.AND P3, PT, R0, 0x1, P2 ;  /* 0x000000010000780c */ /* 0x000fe20001764270 */
[-C--:B------:R-:W-:Y:S01]  /*7300*/  FMUL R21, R94, R155.reuse ;  /* 0x0000009b5e157220 */ /* 0x080fe20000400000 */
[----:B------:R-:W-:Y:S01]  /*7310*/  SHF.L.U64.HI R6, R4, 0x5, R5 ;  /* 0x0000000504067819 */ /* 0x000fe20000010205 */
[----:B------:R-:W-:Y:S01]  /*7320*/  @P4 STG.E desc[UR36][R8.64+0x4], R89 ;  /* 0x0000045908004986 */ /* 0x000fe2000c101924 */
[----:B------:R-:W-:Y:S01]  /*7330*/  IADD3 R10, P5, R7, R8, RZ ;  /* 0x00000008070a7210 */ /* 0x000fe20007fbe0ff */
[-C--:B------:R-:W-:Y:S01]  /*7340*/  FMUL R95, R95, R155.reuse ;  /* 0x0000009b5f5f7220 */ /* 0x080fe20000400000 */
[----:B------:R-:W-:Y:S01]  /*7350*/  ISETP.GT.AND P4, PT, R0, 0x8, P0 ;  /* 0x000000080000780c */ /* 0x000fe20000784270 */
[-C--:B------:R-:W-:Y:S01]  /*7360*/  FMUL R97, R97, R155.reuse ;  /* 0x0000009b61617220 */ /* 0x080fe20000400000 */
[-C--:B------:R-:W-:Y:S01]  /*7370*/  FMUL R99, R99, R155.reuse ;  /* 0x0000009b63637220 */ /* 0x080fe20000400000 */
[----:B------:R-:W-:Y:S01]  /*7380*/  IMAD.X R11, R6, 0x1, R9, P5 ;  /* 0x00000001060b7824 */ /* 0x000fe200028e0609 */
[----:B------:R-:W-:Y:S01]  /*7390*/  ISETP.GT.AND P5, PT, R0, 0x9, P0 ;  /* 0x000000090000780c */ /* 0x000fe200007a4270 */
[-C--:B0-----:R-:W-:Y:S01]  /*73a0*/  FMUL R13, R90, R155.reuse ;  /* 0x0000009b5a0d7220 */ /* 0x081fe20000400000 */
[-C--:B------:R-:W-:Y:S01]  /*73b0*/  FMUL R101, R101, R155.reuse ;  /* 0x0000009b65657220 */ /* 0x080fe20000400000 */
[-C--:B------:R-:W-:Y:S01]  /*73c0*/  FMUL R103, R103, R155.reuse ;  /* 0x0000009b67677220 */ /* 0x080fe20000400000 */
[-C--:B------:R-:W-:Y:S01]  /*73d0*/  FMUL R105, R105, R155.reuse ;  /* 0x0000009b69697220 */ /* 0x080fe20000400000 */
[-C--:B------:R-:W-:Y:S01]  /*73e0*/  FMUL R107, R107, R155.reuse ;  /* 0x0000009b6b6b7220 */ /* 0x080fe20000400000 */
[----:B------:R0:W-:Y:S01]  /*73f0*/  @P1 STG.E desc[UR36][R10.64], R13 ;  /* 0x0000000d0a001986 */ /* 0x0001e2000c101924 */
[C---:B------:R-:W-:Y:S01]  /*7400*/  ISETP.GT.AND P1, PT, R0.reuse, 0x8, P2 ;  /* 0x000000080000780c */ /* 0x040fe20001724270 */
[-C--:B------:R-:W-:Y:S01]  /*7410*/  FMUL R109, R109, R155.reuse ;  /* 0x0000009b6d6d7220 */ /* 0x080fe20000400000 */
[-C--:B------:R-:W-:Y:S01]  /*7420*/  FMUL R111, R111, R155.reuse ;  /* 0x0000009b6f6f7220 */ /* 0x080fe20000400000 */
[----:B------:R-:W-:Y:S01]  /*7430*/  @P3 STG.E desc[UR36][R10.64+0x4], R91 ;  /* 0x0000045b0a003986 */ /* 0x000fe2000c101924 */
[C---:B------:R-:W-:Y:S01]  /*7440*/  ISETP.GT.AND P3, PT, R0.reuse, 0x9, P2 ;  /* 0x000000090000780c */ /* 0x040fe20001764270 */
[-C--:B------:R-:W-:Y:S01]  /*7450*/  FMUL R113, R113, R155.reuse ;  /* 0x0000009b71717220 */ /* 0x080fe20000400000 */
[-C--:B------:R-:W-:Y:S01]  /*7460*/  FMUL R115, R115, R155.reuse ;  /* 0x0000009b73737220 */ /* 0x080fe20000400000 */
[----:B------:R1:W-:Y:S01]  /*7470*/  @P4 STG.E desc[UR36][R8.64+0x20], R15 ;  /* 0x0000200f08004986 */ /* 0x0003e2000c101924 */
[C---:B------:R-:W-:Y:S01]  /*7480*/  ISETP.GT.AND P4, PT, R0.reuse, 0x10, P0 ;  /* 0x000000100000780c */ /* 0x040fe20000784270 */
[-C--:B------:R-:W-:Y:S01]  /*7490*/  FMUL R117, R117, R155.reuse ;  /* 0x0000009b75757220 */ /* 0x080fe20000400000 */
[-C--:B------:R-:W-:Y:S01]  /*74a0*/  FMUL R119, R119, R155.reuse ;  /* 0x0000009b77777220 */ /* 0x080fe20000400000 */
[----:B------:R-:W-:Y:S01]  /*74b0*/  @P5 STG.E desc[UR36][R8.64+0x24], R93 ;  /* 0x0000245d08005986 */ /* 0x000fe2000c101924 */
[----:B------:R-:W-:Y:S01]  /*74c0*/  ISETP.GT.AND P5, PT, R0, 0x11, P0 ;  /* 0x000000110000780c */ /* 0x000fe200007a4270 */
[-C--:B0-----:R-:W-:Y:S01]  /*74d0*/  FMUL R13, R96, R155.reuse ;  /* 0x0000009b600d7220 */ /* 0x081fe20000400000 */
[-C--:B------:R-:W-:Y:S01]  /*74e0*/  FMUL R121, R121, R155.reuse ;  /* 0x0000009b79797220 */ /* 0x080fe20000400000 */
[----:B------:R0:W-:Y:S01]  /*74f0*/  @P1 STG.E desc[UR36][R10.64+0x20], R21 ;  /* 0x000020150a001986 */ /* 0x0001e2000c101924 */
[C---:B------:R-:W-:Y:S01]  /*7500*/  ISETP.GT.AND P1, PT, R0.reuse, 0x10, P2 ;  /* 0x000000100000780c */ /* 0x040fe20001724270 */
[-C--:B------:R-:W-:Y:S01]  /*7510*/  FMUL R123, R123, R155.reuse ;  /* 0x0000009b7b7b7220 */ /* 0x080fe20000400000 */
[-C--:B------:R-:W-:Y:S01]  /*7520*/  FMUL R125, R125, R155.reuse ;  /* 0x0000009b7d7d7220 */ /* 0x080fe20000400000 */
[----:B------:R-:W-:Y:S01]  /*7530*/  @P3 STG.E desc[UR36][R10.64+0x24], R95 ;  /* 0x0000245f0a003986 */ /* 0x000fe2000c101924 */
[----:B------:R-:W-:Y:S01]  /*7540*/  ISETP.GT.AND P3, PT, R0, 0x11, P2 ;  /* 0x000000110000780c */ /* 0x000fe20001764270 */
[-C--:B-1----:R-:W-:Y:S01]  /*7550*/  FMUL R15, R98, R155.reuse ;  /* 0x0000009b620f7220 */ /* 0x082fe20000400000 */
        /* <DEDUP_REMOVED lines=26> */
[----:B------:R-:W-:Y:S01]  /*7700*/  ISETP.GT.AND P1, PT, R0, 0x20, P2 ;  /* 0x000000200000780c */ /* 0x000fe20001724270 */
[-C--:B------:R-:W-:Y:S01]  /*7710*/  FMUL R147, R147, R155.reuse ;  /* 0x0000009b93937220 */ /* 0x080fe20000400000 */
[----:B------:R-:W-:Y:S01]  /*7720*/  IMAD.SHL.U32 R23, R4, 0x200, RZ ;  /* 0x0000020004177824 */ /* 0x000fe200078e00ff */
[----:B------:R-:W-:Y:S01]  /*7730*/  @P3 STG.E desc[UR36][R10.64+0x64], R103 ;  /* 0x000064670a003986 */ /* 0x000fe2000c101924 */
[----:B------:R-:W-:Y:S01]  /*7740*/  ISETP.GT.AND P3, PT, R0, 0x21, P2 ;  /* 0x000000210000780c */ /* 0x000fe20001764270 */
[-C--:B-1----:R-:W-:Y:S01]  /*7750*/  FMUL R21, R106, R155.reuse ;  /* 0x0000009b6a157220 */ /* 0x082fe20000400000 */
[-C--:B------:R-:W-:Y:S01]  /*7760*/  FMUL R149, R149, R155.reuse ;  /* 0x0000009b95957220 */ /* 0x080fe20000400000 */
[----:B------:R1:W-:Y:S01]  /*7770*/  @P4 STG.E desc[UR36][R8.64+0x80], R15 ;  /* 0x0000800f08004986 */ /* 0x0003e2000c101924 */
[----:B------:R-:W-:Y:S01]  /*7780*/  ISETP.GT.AND P4, PT, R0, 0x28, P0 ;  /* 0x000000280000780c */ /* 0x000fe20000784270 */
[-C--:B------:R-:W-:Y:S01]  /*7790*/  FMUL R151, R151, R155.reuse ;  /* 0x0000009b97977220 */ /* 0x080fe20000400000 */
[----:B------:R-:W-:Y:S01]  /*77a0*/  SHF.L.U64.HI R5, R4, 0x9, R5 ;  /* 0x0000000904057819 */ /* 0x000fe20000010205 */
        /* <DEDUP_REMOVED lines=86> */
[----:B------:R-:W-:-:S02]  /*7d10*/  FMUL R87, R87, R155 ;  /* 0x0000009b57577220 */ /* 0x000fc40000400000 */
[----:B------:R-:W-:Y:S01]  /*7d20*/  @P3 STG.E desc[UR36][R10.64+0x124], R127 ;  /* 0x0001247f0a003986 */ /* 0x000fe2000c101924 */
[----:B------:R-:W-:Y:S01]  /*7d30*/  ISETP.GT.AND P3, PT, R0, 0x51, P2 ;  /* 0x000000510000780c */ /* 0x000fe20001764270 */
[----:B-1----:R-:W-:Y:S02]  /*7d40*/  FMUL R21, R130, R155 ;  /* 0x0000009b82157220 */ /* 0x002fe40000400000 */
[----:B------:R1:W-:Y:S01]  /*7d50*/  @P4 STG.E desc[UR36][R8.64+0x140], R15 ;  /* 0x0001400f08004986 */ /* 0x0003e2000c101924 */
[----:B------:R-:W-:-:S03]  /*7d60*/  ISETP.GT.AND P4, PT, R0, 0x58, P0 ;  /* 0x000000580000780c */ /* 0x000fc60000784270 */
[----:B------:R-:W-:Y:S01]  /*7d70*/  @P5 STG.E desc[UR36][R8.64+0x144], R129 ;  /* 0x0001448108005986 */ /* 0x000fe2000c101924 */
[----:B------:R-:W-:Y:S01]  /*7d80*/  ISETP.GT.AND P5, PT, R0, 0x59, P0 ;  /* 0x000000590000780c */ /* 0x000fe200007a4270 */
[----:B0-----:R-:W-:Y:S02]  /*7d90*/  FMUL R13, R132, R155 ;  /* 0x0000009b840d7220 */ /* 0x001fe40000400000 */
[----:B------:R0:W-:Y:S01]  /*7da0*/  @P1 STG.E desc[UR36][R10.64+0x140], R21 ;  /* 0x000140150a001986 */ /* 0x0001e2000c101924 */
[----:B------:R-:W-:-:S03]  /*7db0*/  ISETP.GT.AND P1, PT, R0, 0x58, P2 ;  /* 0x000000580000780c */ /* 0x000fc60001724270 */
        /* <DEDUP_REMOVED lines=32> */
[-C--:B-1----:R-:W-:Y:S02]  /*7fc0*/  FMUL R15, R146, R155.reuse ;  /* 0x0000009b920f7220 */ /* 0x082fe40000400000 */
[----:B------:R1:W-:Y:S01]  /*7fd0*/  @P4 STG.E desc[UR36][R8.64+0x1c0], R13 ;  /* 0x0001c00d08004986 */ /* 0x0003e2000c101924 */
[C---:B------:R-:W-:Y:S02]  /*7fe0*/  ISETP.GT.AND P4, PT, R0.reuse, 0x78, P0 ;  /* 0x000000780000780c */ /* 0x040fe40000784270 */
[----:B------:R-:W-:Y:S01]  /*7ff0*/  ISETP.GT.AND P0, PT, R0, 0x79, P0 ;  /* 0x000000790000780c */ /* 0x000fe20000704270 */
[----:B------:R-:W-:Y:S01]  /*8000*/  @P5 STG.E desc[UR36][R8.64+0x1c4], R145 ;  /* 0x0001c49108005986 */ /* 0x000fe2000c101924 */
[----:B0-----:R-:W-:-:S03]  /*8010*/  FMUL R21, R148, R155 ;  /* 0x0000009b94157220 */ /* 0x001fc60000400000 */
[----:B------:R0:W-:Y:S01]  /*8020*/  @P1 STG.E desc[UR36][R10.64+0x1c0], R15 ;  /* 0x0001c00f0a001986 */ /* 0x0001e2000c101924 */
[----:B------:R-:W-:-:S03]  /*8030*/  ISETP.GT.AND P1, PT, R3, 0x80, PT ;  /* 0x000000800300780c */ /* 0x000fc60003f24270 */
[----:B------:R-:W-:Y:S01]  /*8040*/  @P3 STG.E desc[UR36][R10.64+0x1c4], R147 ;  /* 0x0001c4930a003986 */ /* 0x000fe2000c101924 */
[C---:B------:R-:W-:Y:S02]  /*8050*/  ISETP.GT.AND P3, PT, R0.reuse, 0x78, P2 ;  /* 0x000000780000780c */ /* 0x040fe40001764270 */
[----:B------:R-:W-:Y:S01]  /*8060*/  ISETP.GT.AND P2, PT, R0, 0x79, P2 ;  /* 0x000000790000780c */ /* 0x000fe20001744270 */
[----:B------:R-:W-:Y:S01]  /*8070*/  @P4 STG.E desc[UR36][R8.64+0x1e0], R21 ;  /* 0x0001e01508004986 */ /* 0x000fe2000c101924 */
[----:B------:R-:W-:-:S03]  /*8080*/  IADD3 R12, P4, P5, R7, R8, R23 ;  /* 0x00000008070c7210 */ /* 0x000fc60007d9e017 */
[----:B------:R2:W-:Y:S01]  /*8090*/  @P0 STG.E desc[UR36][R8.64+0x1e4], R149 ;  /* 0x0001e49508000986 */ /* 0x0005e2000c101924 */
[----:B------:R-:W-:Y:S01]  /*80a0*/  ISETP.GT.AND P0, PT, R3, 0x88, PT ;  /* 0x000000880300780c */ /* 0x000fe20003f04270 */
[----:B------:R-:W-:Y:S01]  /*80b0*/  FMUL R3, R150, R155 ;  /* 0x0000009b96037220 */ /* 0x000fe20000400000 */
[----:B-1----:R-:W-:Y:S01]  /*80c0*/  IADD3.X R13, R6, R9, R5, P4, P5 ;  /* 0x00000009060d7210 */ /* 0x002fe200027ea405 */
[----:B0-----:R-:W-:Y:S01]  /*80d0*/  FMUL R15, R24, R155 ;  /* 0x0000009b180f7220 */ /* 0x001fe20000400000 */
[C---:B------:R-:W-:Y:S02]  /*80e0*/  ISETP.GT.AND P4, PT, R0.reuse, RZ, P1 ;  /* 0x000000ff0000720c */ /* 0x040fe40000f84270 */
[----:B------:R-:W-:Y:S01]  /*80f0*/  IADD3 R4, P5, R23, R8, RZ ;  /* 0x0000000817047210 */ /* 0x000fe20007fbe0ff */
[----:B------:R0:W-:Y:S01]  /*8100*/  @P3 STG.E desc[UR36][R10.64+0x1e0], R3 ;  /* 0x0001e0030a003986 */ /* 0x0001e2000c101924 */
[C---:B------:R-:W-:Y:S02]  /*8110*/  ISETP.GT.AND P3, PT, R0.reuse, 0x1, P1 ;  /* 0x000000010000780c */ /* 0x040fe40000f64270 */
[----:B------:R-:W-:Y:S01]  /*8120*/  IADD3.X R5, R5, R9, RZ, P5, !PT ;  /* 0x0000000905057210 */ /* 0x000fe20002ffe4ff */
[----:B------:R1:W-:Y:S01]  /*8130*/  @P2 STG.E desc[UR36][R10.64+0x1e4], R151 ;  /* 0x0001e4970a002986 */ /* 0x0003e2000c101924 */
[----:B------:R-:W-:-:S02]  /*8140*/  ISETP.GT.AND P2, PT, R0, RZ, P0 ;  /* 0x000000ff0000720c */ /* 0x000fc40000744270 */
[----:B------:R-:W-:-:S03]  /*8150*/  ISETP.GT.AND P5, PT, R0, 0x1, P0 ;  /* 0x000000010000780c */ /* 0x000fc600007a4270 */
[----:B------:R3:W-:Y:S01]  /*8160*/  @P4 STG.E desc[UR36][R4.64], R15 ;  /* 0x0000000f04004986 */ /* 0x0007e2000c101924 */
[CC--:B--2---:R-:W-:Y:S01]  /*8170*/  IADD3 R8, P4, R7.reuse, R4.reuse, RZ ;  /* 0x0000000407087210 */ /* 0x0c4fe20007f9e0ff */
[-C--:B0-----:R-:W-:Y:S02]  /*8180*/  FMUL R3, R26, R155.reuse ;  /* 0x0000009b1a037220 */ /* 0x081fe40000400000 */
[----:B------:R-:W-:Y:S01]  /*8190*/  @P3 STG.E desc[UR36][R4.64+0x4], R25 ;  /* 0x0000041904003986 */ /* 0x000fe2000c101924 */
[----:B------:R-:W-:Y:S01]  /*81a0*/  ISETP.GT.AND P3, PT, R0, 0x8, P1 ;  /* 0x000000080000780c */ /* 0x000fe20000f64270 */
[----:B------:R-:W-:Y:S01]  /*81b0*/  IMAD.X R9, R6, 0x1, R5, P4 ;  /* 0x0000000106097824 */ /* 0x000fe200020e0605 */
[----:B-1----:R-:W-:Y:S01]  /*81c0*/  IADD3 R10, P4, R7, R4, RZ ;  /* 0x00000004070a7210 */ /* 0x002fe20007f9e0ff */
[----:B------:R-:W-:-:S03]  /*81d0*/  FMUL R7, R28, R155 ;  /* 0x0000009b1c077220 */ /* 0x000fc60000400000 */
[----:B------:R0:W-:Y:S01]  /*81e0*/  @P2 STG.E desc[UR36][R8.64], R3 ;  /* 0x0000000308002986 */ /* 0x0001e2000c101924 */
[----:B------:R-:W-:Y:S01]  /*81f0*/  ISETP.GT.AND P2, PT, R0, 0x8, P0 ;  /* 0x000000080000780c */ /* 0x000fe20000744270 */
[----:B------:R-:W-:Y:S02]  /*8200*/  IMAD.X R11, R6, 0x1, R5, P4 ;  /* 0x00000001060b7824 */ /* 0x000fe400020e0605 */
[-C--:B---3--:R-:W-:Y:S01]  /*8210*/  FMUL R15, R30, R155.reuse ;  /* 0x0000009b1e0f7220 */ /* 0x088fe20000400000 */
[----:B------:R1:W-:Y:S01]  /*8220*/  @P5 STG.E desc[UR36][R8.64+0x4], R27 ;  /* 0x0000041b08005986 */ /* 0x0003e2000c101924 */
[C---:B------:R-:W-:Y:S02]  /*8230*/  ISETP.GT.AND P5, PT, R0.reuse, 0x9, P1 ;  /* 0x000000090000780c */ /* 0x040fe40000fa4270 */
[C---:B------:R-:W-:Y:S01]  /*8240*/  ISETP.GT.AND P4, PT, R0.reuse, 0x11, P1 ;  /* 0x000000110000780c */ /* 0x040fe20000f84270 */
[----:B------:R2:W-:Y:S01]  /*8250*/  @P3 STG.E desc[UR36][R4.64+0x20], R7 ;  /* 0x0000200704003986 */ /* 0x0005e2000c101924 */
[----:B------:R-:W-:Y:S01]  /*8260*/  ISETP.GT.AND P3, PT, R0, 0x9, P0 ;  /* 0x000000090000780c */ /* 0x000fe20000764270 */
[-C--:B0-----:R-:W-:Y:S01]  /*8270*/  FMUL R3, R32, R155.reuse ;  /* 0x0000009b20037220 */ /* 0x081fe20000400000 */
[----:B-1----:R-:W-:-:S07]  /*8280*/  FMUL R9, R34, R155 ;  /* 0x0000009b22097220 */ /* 0x002fce0000400000 */
[----:B------:R-:W-:Y:S01]  /*8290*/  @P5 STG.E desc[UR36][R4.64+0x24], R29 ;  /* 0x0000241d04005986 */ /* 0x000fe2000c101924 */
[----:B------:R-:W-:-:S03]  /*82a0*/  ISETP.GT.AND P5, PT, R0, 0x10, P1 ;  /* 0x000000100000780c */ /* 0x000fc60000fa4270 */
[----:B------:R0:W-:Y:S01]  /*82b0*/  @P2 STG.E desc[UR36][R10.64+0x20], R15 ;  /* 0x0000200f0a002986 */ /* 0x0001e2000c101924 */
[----:B------:R-:W-:-:S03]  /*82c0*/  ISETP.GT.AND P2, PT, R0, 0x10, P0 ;  /* 0x000000100000780c */ /* 0x000fc60000744270 */
[----:B------:R-:W-:Y:S01]  /*82d0*/  @P3 STG.E desc[UR36][R12.64+0x24], R31 ;  /* 0x0000241f0c003986 */ /* 0x000fe2000c101924 */
[----:B------:R-:W-:-:S03]  /*82e0*/  ISETP.GT.AND P3, PT, R0, 0x11, P0 ;  /* 0x000000110000780c */ /* 0x000fc60000764270 */
[----:B------:R-:W-:Y:S01]  /*82f0*/  @P4 STG.E desc[UR36][R4.64+0x44], R33 ;  /* 0x0000442104004986 */ /* 0x000fe2000c101924 */
[----:B------:R-:W-:-:S03]  /*8300*/  ISETP.GT.AND P4, PT, R0, 0x18, P1 ;  /* 0x000000180000780c */ /* 0x000fc60000f84270 */
[----:B------:R1:W-:Y:S01]  /*8310*/  @P5 STG.E desc[UR36][R4.64+0x40], R3 ;  /* 0x0000400304005986 */ /* 0x0003e2000c101924 */
[----:B------:R-:W-:Y:S01]  /*8320*/  ISETP.GT.AND P5, PT, R0, 0x19, P1 ;  /* 0x000000190000780c */ /* 0x000fe20000fa4270 */
[----:B--2---:R-:W-:Y:S01]  /*8330*/  @P2 IMAD.MOV.U32 R7, RZ, RZ, R13 ;  /* 0x000000ffff072224 */ /* 0x004fe200078e000d */
[----:B------:R-:W-:Y:S01]  /*8340*/  @P2 MOV R6, R12 ;  /* 0x0000000c00062202 */ /* 0x000fe20000000f00 */
[----:B0-----:R-:W-:-:S04]  /*8350*/  FMUL R11, R36, R155 ;  /* 0x0000009b240b7220 */ /* 0x001fc80000400000 */
[----:B------:R0:W-:Y:S01]  /*8360*/  @P2 STG.E desc[UR36][R6.64+0x40], R9 ;  /* 0x0000400906002986 */ /* 0x0001e2000c101924 */
[----:B------:R-:W-:Y:S01]  /*8370*/  ISETP.GT.AND P2, PT, R0, 0x18, P0 ;  /* 0x000000180000780c */ /* 0x000fe20000744270 */
[----:B-1----:R-:W-:Y:S01]  /*8380*/  FMUL R3, R38, R155 ;  /* 0x0000009b26037220 */ /* 0x002fe20000400000 */
[----:B0-----:R-:W-:Y:S01]  /*8390*/  @P3 IMAD.MOV.U32 R6, RZ, RZ, R12 ;  /* 0x000000ffff063224 */ /* 0x001fe200078e000c */
[----:B------:R-:W-:Y:S01]  /*83a0*/  @P3 MOV R7, R13 ;  /* 0x0000000d00073202 */ /* 0x000fe20000000f00 */
[----:B------:R-:W-:-:S04]  /*83b0*/  FMUL R9, R40, R155 ;  /* 0x0000009b28097220 */ /* 0x000fc80000400000 */
[----:B------:R0:W-:Y:S01]  /*83c0*/  @P3 STG.E desc[UR36][R6.64+0x44], R35 ;  /* 0x0000442306003986 */ /* 0x0001e2000c101924 */
[----:B------:R-:W-:-:S03]  /*83d0*/  ISETP.GT.AND P3, PT, R0, 0x19, P0 ;  /* 0x000000190000780c */ /* 0x000fc60000764270 */
[----:B------:R1:W-:Y:S01]  /*83e0*/  @P4 STG.E desc[UR36][R4.64+0x60], R11 ;  /* 0x0000600b04004986 */ /* 0x0003e2000c101924 */
[----:B------:R-:W-:-:S03]  /*83f0*/  ISETP.GT.AND P4, PT, R0, 0x20, P1 ;  /* 0x000000200000780c */ /* 0x000fc60000f84270 */
[----:B------:R-:W-:Y:S01]  /*8400*/  @P5 STG.E desc[UR36][R4.64+0x64], R37 ;  /* 0x0000642504005986 */ /* 0x000fe2000c101924 */
[----:B------:R-:W-:Y:S01]  /*8410*/  ISETP.GT.AND P5, PT, R0, 0x21, P1 ;  /* 0x000000210000780c */ /* 0x000fe20000fa4270 */
[----:B0-----:R-:W-:Y:S02]  /*8420*/  @P2 IMAD.MOV.U32 R6, RZ, RZ, R12 ;  /* 0x000000ffff062224 */ /* 0x001fe400078e000c */
[----:B------:R-:W-:Y:S02]  /*8430*/  @P2 IMAD.MOV.U32 R7, RZ, RZ, R13 ;  /* 0x000000ffff072224 */ /* 0x000fe400078e000d */
[----:B-1----:R-:W-:-:S03]  /*8440*/  FMUL R11, R42, R155 ;  /* 0x0000009b2a0b7220 */ /* 0x002fc60000400000 */
[----:B------:R0:W-:Y:S01]  /*8450*/  @P2 STG.E desc[UR36][R6.64+0x60], R3 ;  /* 0x0000600306002986 */ /* 0x0001e2000c101924 */
[----:B------:R-:W-:Y:S02]  /*8460*/  ISETP.GT.AND P2, PT, R0, 0x20, P0 ;  /* 0x000000200000780c */ /* 0x000fe40000744270 */
[----:B0-----:R-:W-:Y:S01]  /*8470*/  @P3 MOV R6, R12 ;  /* 0x0000000c00063202 */ /* 0x001fe20000000f00 */
[----:B------:R-:W-:Y:S02]  /*8480*/  @P3 IMAD.MOV.U32 R7, RZ, RZ, R13 ;  /* 0x000000ffff073224 */ /* 0x000fe400078e000d */
[----:B------:R-:W-:-:S03]  /*8490*/  FMUL R3, R44, R155 ;  /* 0x0000009b2c037220 */ /* 0x000fc60000400000 */
[----:B------:R0:W-:Y:S01]  /*84a0*/  @P3 STG.E desc[UR36][R6.64+0x64], R39 ;  /* 0x0000642706003986 */ /* 0x0001e2000c101924 */
[----:B------:R-:W-:-:S03]  /*84b0*/  ISETP.GT.AND P3, PT, R0, 0x21, P0 ;  /* 0x000000210000780c */ /* 0x000fc60000764270 */
[----:B------:R1:W-:Y:S01]  /*84c0*/  @P4 STG.E desc[UR36][R4.64+0x80], R9 ;  /* 0x0000800904004986 */ /* 0x0003e2000c101924 */
[----:B------:R-:W-:-:S03]  /*84d0*/  ISETP.GT.AND P4, PT, R0, 0x28, P1 ;  /* 0x000000280000780c */ /* 0x000fc60000f84270 */
[----:B------:R-:W-:Y:S01]  /*84e0*/  @P5 STG.E desc[UR36][R4.64+0x84], R41 ;  /* 0x0000842904005986 */ /* 0x000fe2000c101924 */
[----:B------:R-:W-:Y:S01]  /*84f0*/  ISETP.GT.AND P5, PT, R0, 0x29, P1 ;  /* 0x000000290000780c */ /* 0x000fe20000fa4270 */
[----:B0-----:R-:W-:Y:S01]  /*8500*/  @P2 IMAD.MOV.U32 R6, RZ, RZ, R12 ;  /* 0x000000ffff062224 */ /* 0x001fe200078e000c */
[----:B------:R-:W-:Y:S01]  /*8510*/  @P2 MOV R7, R13 ;  /* 0x0000000d00072202 */ /* 0x000fe20000000f00 */
[----:B-1----:R-:W-:-:S04]  /*8520*/  FMUL R9, R46, R155 ;  /* 0x0000009b2e097220 */ /* 0x002fc80000400000 */
[----:B------:R0:W-:Y:S01]  /*8530*/  @P2 STG.E desc[UR36][R6.64+0x80], R11 ;  /* 0x0000800b06002986 */ /* 0x0001e2000c101924 */
[----:B------:R-:W-:Y:S01]  /*8540*/  ISETP.GT.AND P2, PT, R0, 0x28, P0 ;  /* 0x000000280000780c */ /* 0x000fe20000744270 */
[----:B0-----:R-:W-:Y:S02]  /*8550*/  @P3 IMAD.MOV.U32 R6, RZ, RZ, R12 ;  /* 0x000000ffff063224 */ /* 0x001fe400078e000c */
[----:B------:R-:W-:Y:S01]  /*8560*/  FMUL R11, R48, R155 ;  /* 0x0000009b300b7220 */ /* 0x000fe20000400000 */
[----:B------:R-:W-:-:S05]  /*8570*/  @P3 IMAD.MOV.U32 R7, RZ, RZ, R13 ;  /* 0x000000ffff073224 */ /* 0x000fca00078e000d */
[----:B------:R0:W-:Y:S01]  /*8580*/  @P3 STG.E desc[UR36][R6.64+0x84], R43 ;  /* 0x0000842b06003986 */ /* 0x0001e2000c101924 */
[----:B------:R-:W-:-:S03]  /*8590*/  ISETP.GT.AND P3, PT, R0, 0x29, P0 ;  /* 0x000000290000780c */ /* 0x000fc60000764270 */
[----:B------:R1:W-:Y:S01]  /*85a0*/  @P4 STG.E desc[UR36][R4.64+0xa0], R3 ;  /* 0x0000a00304004986 */ /* 0x0003e2000c101924 */
[----:B------:R-:W-:-:S03]  /*85b0*/  ISETP.GT.AND P4, PT, R0, 0x30, P1 ;  /* 0x000000300000780c */ /* 0x000fc60000f84270 */
[----:B------:R-:W-:Y:S01]  /*85c0*/  @P5 STG.E desc[UR36][R4.64+0xa4], R45 ;  /* 0x0000a42d04005986 */ /* 0x000fe2000c101924 */
[----:B------:R-:W-:Y:S02]  /*85d0*/  ISETP.GT.AND P5, PT, R0, 0x31, P1 ;  /* 0x000000310000780c */ /* 0x000fe40000fa4270 */
[----:B0-----:R-:W-:Y:S01]  /*85e0*/  @P2 MOV R6, R12 ;  /* 0x0000000c00062202 */ /* 0x001fe20000000f00 */
[----:B------:R-:W-:Y:S02]  /*85f0*/  @P2 IMAD.MOV.U32 R7, RZ, RZ, R13 ;  /* 0x000000ffff072224 */ /* 0x000fe400078e000d */
[----:B-1----:R-:W-:-:S03]  /*8600*/  FMUL R3, R50, R155 ;  /* 0x0000009b32037220 */ /* 0x002fc60000400000 */
[----:B------:R0:W-:Y:S01]  /*8610*/  @P2 STG.E desc[UR36][R6.64+0xa0], R9 ;  /* 0x0000a00906002986 */ /* 0x0001e2000c101924 */
[----:B------:R-:W-:Y:S01]  /*8620*/  ISETP.GT.AND P2, PT, R0, 0x30, P0 ;  /* 0x000000300000780c */ /* 0x000fe20000744270 */
        /* <DEDUP_REMOVED lines=118> */
[C---:B------:R-:W-:Y:S02]  /*8d90*/  ISETP.GT.AND P4, PT, R0.reuse, 0x71, P0 ;  /* 0x000000710000780c */ /* 0x040fe40000784270 */
[C---:B------:R-:W-:Y:S01]  /*8da0*/  ISETP.GT.AND P0, PT, R0.reuse, 0x79, P0 ;  /* 0x000000790000780c */ /* 0x040fe20000704270 */
[----:B------:R-:W-:Y:S01]  /*8db0*/  @P2 STG.E desc[UR36][R4.64+0x1c4], R81 ;  /* 0x0001c45104002986 */ /* 0x000fe2000c101924 */
[C---:B------:R-:W-:Y:S02]  /*8dc0*/  ISETP.GT.AND P2, PT, R0.reuse, 0x78, P1 ;  /* 0x000000780000780c */ /* 0x040fe40000f44270 */
[----:B------:R-:W-:-:S03]  /*8dd0*/  ISETP.GT.AND P1, PT, R0, 0x79, P1 ;  /* 0x000000790000780c */ /* 0x000fc60000f24270 */
[----:B0-----:R-:W-:Y:S01]  /*8de0*/  @P3 MOV R6, R12 ;  /* 0x0000000c00063202 */ /* 0x001fe20000000f00 */
[----:B------:R-:W-:Y:S02]  /*8df0*/  @P3 IMAD.MOV.U32 R7, RZ, RZ, R13 ;  /* 0x000000ffff073224 */ /* 0x000fe400078e000d */
[----:B-1----:R-:W-:-:S03]  /*8e00*/  FMUL R11, R86, R155 ;  /* 0x0000009b560b7220 */ /* 0x002fc60000400000 */
[----:B------:R0:W-:Y:S02]  /*8e10*/  @P3 STG.E desc[UR36][R6.64+0x1c0], R3 ;  /* 0x0001c00306003986 */ /* 0x0001e4000c101924 */
[----:B0-----:R-:W-:Y:S01]  /*8e20*/  @P4 IMAD.MOV.U32 R6, RZ, RZ, R12 ;  /* 0x000000ffff064224 */ /* 0x001fe200078e000c */
[----:B------:R-:W-:-:S05]  /*8e30*/  @P4 MOV R7, R13 ;  /* 0x0000000d00074202 */ /* 0x000fca0000000f00 */
[----:B------:R-:W-:Y:S04]  /*8e40*/  @P4 STG.E desc[UR36][R6.64+0x1c4], R83 ;  /* 0x0001c45306004986 */ /* 0x000fe8000c101924 */
[----:B------:R-:W-:Y:S04]  /*8e50*/  @P2 STG.E desc[UR36][R4.64+0x1e0], R9 ;  /* 0x0001e00904002986 */ /* 0x000fe8000c101924 */
[----:B------:R0:W-:Y:S02]  /*8e60*/  @P1 STG.E desc[UR36][R4.64+0x1e4], R85 ;  /* 0x0001e45504001986 */ /* 0x0001e4000c101924 */
[----:B0-----:R-:W-:-:S02]  /*8e70*/  @P5 IMAD.MOV.U32 R4, RZ, RZ, R12 ;  /* 0x000000ffff045224 */ /* 0x001fc400078e000c */
[----:B------:R-:W-:-:S05]  /*8e80*/  @P5 IMAD.MOV.U32 R5, RZ, RZ, R13 ;  /* 0x000000ffff055224 */ /* 0x000fca00078e000d */
[----:B------:R0:W-:Y:S04]  /*8e90*/  @P5 STG.E desc[UR36][R4.64+0x1e0], R11 ;  /* 0x0001e00b04005986 */ /* 0x0001e8000c101924 */
[----:B------:R0:W-:Y:S02]  /*8ea0*/  @P0 STG.E desc[UR36][R12.64+0x1e4], R87 ;  /* 0x0001e4570c000986 */ /* 0x0001e4000c101924 */
.L_x_284:
[----:B------:R-:W-:Y:S05]  /*8eb0*/  BSYNC B0 ;  /* 0x0000000000007941 */ /* 0x000fea0003800000 */
.L_x_32:
[----:B------:R-:W-:Y:S01]  /*8ec0*/  ULDC UR4, c[0x0][0xc] ;  /* 0x0000030000047ab9 */ /* 0x000fe20000000800 */
[----:B------:R-:W-:Y:S01]  /*8ed0*/  ULDC UR5, c[0x0][0x10] ;  /* 0x0000040000057ab9 */ /* 0x000fe20000000800 */
[----:B0-----:R-:W0:Y:S01]  /*8ee0*/  LDC R3, c[0x0][0x14] ;  /* 0x00000500ff037b82 */ /* 0x001e220000000800 */
[----:B------:R-:W-:Y:S01]  /*8ef0*/  UIMAD.WIDE.U32 UR4, UR4, UR5, URZ ;  /* 0x00000005040472a5 */ /* 0x000fe2000f8e003f */
[----:B------:R-:W-:Y:S01]  /*8f00*/  PRMT R0, RZ, 0x7610, R0 ;  /* 0x00007610ff007816 */ /* 0x000fe20000000000 */
[----:B------:R-:W-:Y:S02]  /*8f10*/  IMAD.MOV.U32 R154, RZ, RZ, -0x1 ;  /* 0xffffffffff9a7424 */ /* 0x000fe400078e00ff */
[----:B------:R-:W-:Y:S02]  /*8f20*/  IMAD.MOV.U32 R23, RZ, RZ, -0x1 ;  /* 0xffffffffff177424 */ /* 0x000fe400078e00ff */
[----:B0-----:R-:W-:-:S04]  /*8f30*/  IMAD.WIDE.U32 R16, R3, UR4, R16 ;  /* 0x0000000403107c25 */ /* 0x001fc8000f8e0010 */
[----:B------:R-:W-:Y:S01]  /*8f40*/  IMAD R3, R3, UR5, RZ ;  /* 0x0000000503037c24 */ /* 0x000fe2000f8e02ff */
[----:B------:R-:W-:Y:S02]  /*8f50*/  ULDC.64 UR4, c[0x0][0x650] ;  /* 0x0001940000047ab9 */ /* 0x000fe40000000a00 */
[----:B------:R-:W-:Y:S02]  /*8f60*/  ISETP.GE.U32.AND P0, PT, R16, UR4, PT ;  /* 0x0000000410007c0c */ /* 0x000fe4000bf06070 */
[----:B------:R-:W-:-:S04]  /*8f70*/  IADD3 R17, R17, R3, RZ ;  /* 0x0000000311117210 */ /* 0x000fc80007ffe0ff */
[----:B------:R-:W-:-:S13]  /*8f80*/  ISETP.GE.U32.AND.EX P0, PT, R17, UR5, PT, P0 ;  /* 0x0000000511007c0c */ /* 0x000fda000bf06100 */
[----:B------:R-:W-:Y:S05]  /*8f90*/  @P0 BRA `(.L_x_285) ;  /* 0x0000000400640947 */ /* 0x000fea0003800000 */
[----:B------:R-:W0:Y:S01]  /*8fa0*/  S2R R12, SR_CTAID.X ;  /* 0x00000000000c7919 */ /* 0x000e220000002500 */
[----:B--2---:R-:W2:Y:S01]  /*8fb0*/  LDC.64 R10, c[0x0][0x628] ;  /* 0x00018a00ff0a7b82 */ /* 0x004ea20000000a00 */
[----:B------:R-:W-:Y:S01]  /*8fc0*/  ULDC UR4, c[0x0][0x150] ;  /* 0x0000540000047ab9 */ /* 0x000fe20000000800 */
[----:B------:R-:W-:Y:S01]  /*8fd0*/  MOV R8, R16 ;  /* 0x0000001000087202 */ /* 0x000fe20000000f00 */
[----:B------:R-:W0:Y:S01]  /*8fe0*/  S2R R24, SR_CTAID.Y ;  /* 0x0000000000187919 */ /* 0x000e220000002600 */
[----:B------:R-:W-:-:S04]  /*8ff0*/  IMAD.MOV.U32 R9, RZ, RZ, R17 ;  /* 0x000000ffff097224 */ /* 0x000fc800078e0011 */
[----:B------:R-:W1:Y:S08]  /*9000*/  LDC R21, c[0x0][0x144] ;  /* 0x00005100ff157b82 */ /* 0x000e700000000800 */
[----:B------:R-:W1:Y:S08]  /*9010*/  LDC R0, c[0x0][0x630] ;  /* 0x00018c00ff007b82 */ /* 0x000e700000000800 */
[----:B------:R-:W1:Y:S01]  /*9020*/  LDC.64 R14, c[0x0][0x620] ;  /* 0x00018800ff0e7b82 */ /* 0x000e620000000a00 */
[----:B--2---:R-:W-:-:S04]  /*9030*/  ISETP.NE.U32.AND P0, PT, R10, RZ, PT ;  /* 0x000000ff0a00720c */ /* 0x004fc80003f05070 */
[----:B------:R-:W-:Y:S02]  /*9040*/  ISETP.NE.AND.EX P0, PT, R11, RZ, PT, P0 ;  /* 0x000000ff0b00720c */ /* 0x000fe40003f05300 */
[----:B0-----:R-:W-:-:S05]  /*9050*/  I2FP.F32.U32 R3, R12 ;  /* 0x0000000c00037245 */ /* 0x001fca0000201000 */
[----:B------:R-:W-:-:S04]  /*9060*/  FMUL R3, R3, UR4 ;  /* 0x0000000403037c20 */ /* 0x000fc80008400000 */
[----:B------:R0:W2:Y:S02]  /*9070*/  F2I.U32.TRUNC.NTZ R20, R3 ;  /* 0x0000000300147305 */ /* 0x0000a4000020f000 */
[----:B------:R-:W-:Y:S05]  /*9080*/  @!P0 BRA `(.L_x_286) ;  /* 0x0000000000288947 */ /* 0x000fea0003800000 */
[----:B0-----:R-:W0:Y:S02]  /*9090*/  LDC R3, c[0x0][0x634] ;  /* 0x00018d00ff037b82 */ /* 0x001e240000000800 */
[----:B0-----:R-:W-:-:S05]  /*90a0*/  IADD3 R3, P0, R16, R3, RZ ;  /* 0x0000000310037210 */ /* 0x001fca0007f1e0ff */
[----:B------:R-:W-:-:S04]  /*90b0*/  IMAD.X R13, RZ, RZ, R17, P0 ;  /* 0x000000ffff0d7224 */ /* 0x000fc800000e0611 */
[----:B------:R-:W-:-:S04]  /*90c0*/  IMAD.WIDE.U32 R4, R13, R10, RZ ;  /* 0x0000000a0d047225 */ /* 0x000fc800078e00ff */
[----:B---3--:R-:W-:-:S04]  /*90d0*/  IMAD.WIDE.U32 R6, P0, R3, R11, R4 ;  /* 0x0000000b03067225 */ /* 0x008fc80007800004 */
[----:B------:R-:W-:Y:S01]  /*90e0*/  IMAD.WIDE.U32 R4, R3, R10, RZ ;  /* 0x0000000a03047225 */ /* 0x000fe200078e00ff */
[----:B------:R-:W-:-:S03]  /*90f0*/  IADD3.X R9, RZ, RZ, RZ, P0, !PT ;  /* 0x000000ffff097210 */ /* 0x000fc600007fe4ff */
[----:B------:R-:W-:Y:S01]  /*9100*/  IMAD.MOV.U32 R8, RZ, RZ, R7 ;  /* 0x000000ffff087224 */ /* 0x000fe200078e0007 */
[----:B------:R-:W-:-:S05]  /*9110*/  IADD3 RZ, P0, R5, R6, RZ ;  /* 0x0000000605ff7210 */ /* 0x000fca0007f1e0ff */
[----:B------:R-:W-:-:S08]  /*9120*/  IMAD.WIDE.U32.X R8, R13, R11, R8, P0 ;  /* 0x0000000b0d087225 */ /* 0x000fd000000e0408 */
.L_x_286:
[----:B------:R-:W4:Y:S01]  /*9130*/  LDC.64 R30, c[0x0][0x640] ;  /* 0x00019000ff1e7b82 */ /* 0x000f220000000a00 */
[-CC-:B-1----:R-:W-:Y:S01]  /*9140*/  SHF.R.U64 R23, R8, R0.reuse, R9.reuse ;  /* 0x0000000008177219 */ /* 0x182fe20000001209 */
[----:B------:R-:W-:Y:S01]  /*9150*/  ULDC UR4, c[0x0][0x154] ;  /* 0x0000550000047ab9 */ /* 0x000fe20000000800 */
[----:B------:R-:W-:Y:S02]  /*9160*/  SHF.R.U32.HI R0, RZ, R0, R9 ;  /* 0x00000000ff007219 */ /* 0x000fe40000011609 */
[----:B0-----:R-:W-:Y:S02]  /*9170*/  IADD3 R3, P0, RZ, -R23, RZ ;  /* 0x80000017ff037210 */ /* 0x001fe40007f1e0ff */
[----:B--2---:R-:W-:Y:S01]  /*9180*/  IADD3 R20, -R20, RZ, RZ ;  /* 0x000000ff14147210 */ /* 0x004fe20007ffe1ff */
[----:B---3--:R-:W0:Y:S01]  /*9190*/  LDC R6, c[0x0][0x618] ;  /* 0x00018600ff067b82 */ /* 0x008e220000000800 */
[----:B------:R-:W-:Y:S01]  /*91a0*/  MOV R7, 0x1 ;  /* 0x0000000100077802 */ /* 0x000fe20000000f00 */
[----:B------:R-:W-:-:S02]  /*91b0*/  IMAD.X R5, RZ, RZ, ~R0, P0 ;  /* 0x000000ffff057224 */ /* 0x000fc400000e0e00 */
[----:B------:R-:W-:Y:S02]  /*91c0*/  IMAD R26, R21, R20, R12 ;  /* 0x00000014151a7224 */ /* 0x000fe400078e020c */
[-C--:B------:R-:W-:Y:S02]  /*91d0*/  IMAD R0, R5, R14.reuse, RZ ;  /* 0x0000000e05007224 */ /* 0x080fe400078e02ff */
[----:B------:R-:W1:Y:S01]  /*91e0*/  LDC R8, c[0x0][0x608] ;  /* 0x00018200ff087b82 */ /* 0x000e620000000800 */
[----:B------:R-:W-:-:S04]  /*91f0*/  IMAD.WIDE.U32 R4, R3, R14, R16 ;  /* 0x0000000e03047225 */ /* 0x000fc800078e0010 */
[----:B------:R-:W-:Y:S01]  /*9200*/  IMAD R3, R3, R15, R0 ;  /* 0x0000000f03037224 */ /* 0x000fe200078e0200 */
[----:B------:R-:W-:Y:S02]  /*9210*/  I2FP.F32.U32 R0, R24 ;  /* 0x0000001800007245 */ /* 0x000fe40000201000 */
[----:B------:R-:W2:Y:S01]  /*9220*/  LDC R28, c[0x0][0x658] ;  /* 0x00019600ff1c7b82 */ /* 0x000ea20000000800 */
[----:B------:R-:W-:Y:S01]  /*9230*/  IMAD.IADD R3, R5, 0x1, R3 ;  /* 0x0000000105037824 */ /* 0x000fe200078e0203 */
[----:B----4-:R-:W-:Y:S01]  /*9240*/  ISETP.NE.U32.AND P0, PT, R30, RZ, PT ;  /* 0x000000ff1e00720c */ /* 0x010fe20003f05070 */
[----:B------:R-:W-:Y:S01]  /*9250*/  FMUL R0, R0, UR4 ;  /* 0x0000000400007c20 */ /* 0x000fe20008400000 */
[----:B------:R-:W-:Y:S02]  /*9260*/  IMAD.MOV.U32 R5, RZ, RZ, -0x1 ;  /* 0xffffffffff057424 */ /* 0x000fe400078e00ff */
[----:B------:R-:W-:Y:S01]  /*9270*/  ISETP.NE.AND.EX P0, PT, R31, RZ, PT, P0 ;  /* 0x000000ff1f00720c */ /* 0x000fe20003f05300 */
[----:B------:R3:W4:Y:S01]  /*9280*/  F2I.U32.TRUNC.NTZ R13, R0 ;  /* 0x00000000000d7305 */ /* 0x000722000020f000 */
[----:B------:R-:W3:Y:S01]  /*9290*/  LDC R15, c[0x0][0x148] ;  /* 0x00005200ff0f7b82 */ /* 0x000ee20000000800 */
[----:B0-----:R-:W-:-:S02]  /*92a0*/  SHF.R.U64 R12, R4, R6, R3 ;  /* 0x00000006040c7219 */ /* 0x001fc40000001203 */
[----:B------:R-:W-:-:S05]  /*92b0*/  SHF.R.U32.HI R3, RZ, R6, R3 ;  /* 0x00000006ff037219 */ /* 0x000fca0000011603 */
[----:B------:R-:W0:Y:S01]  /*92c0*/  LDC R20, c[0x0][0x600] ;  /* 0x00018000ff147b82 */ /* 0x000e220000000800 */
[-CC-:B-1----:R-:W-:Y:S02]  /*92d0*/  SHF.R.U64 R10, R12, R8.reuse, R3.reuse ;  /* 0x000000080c0a7219 */ /* 0x182fe40000001203 */
[----:B------:R-:W-:-:S05]  /*92e0*/  SHF.R.U32.HI R3, RZ, R8, R3 ;  /* 0x00000008ff037219 */ /* 0x000fca0000011603 */
[----:B------:R-:W1:Y:S01]  /*92f0*/  LDC R21, c[0x0][0x648] ;  /* 0x00019200ff157b82 */ /* 0x000e620000000800 */
[-C--:B--2---:R-:W-:Y:S02]  /*9300*/  SHF.L.U32 R4, R5, R28.reuse, RZ ;  /* 0x0000001c05047219 */ /* 0x084fe400000006ff */
[-CC-:B------:R-:W-:Y:S02]  /*9310*/  SHF.R.U64 R14, R10, R28.reuse, R3.reuse ;  /* 0x0000001c0a0e7219 */ /* 0x180fe40000001203 */
[----:B------:R-:W-:Y:S02]  /*9320*/  SHF.R.U32.HI R5, RZ, R28, R3 ;  /* 0x0000001cff057219 */ /* 0x000fe40000011603 */
[----:B------:R-:W-:Y:S01]  /*9330*/  LOP3.LUT R153, RZ, R4, RZ, 0x33, !PT ;  /* 0x00000004ff997212 */ /* 0x000fe200078e33ff */
[----:B------:R-:W2:Y:S01]  /*9340*/  LDC R25, c[0x0][0x638] ;  /* 0x00018e00ff197b82 */ /* 0x000ea20000000800 */
[----:B------:R-:W-:Y:S01]  /*9350*/  SHF.L.U32 R28, R7, R28, RZ ;  /* 0x0000001c071c7219 */ /* 0x000fe200000006ff */
[----:B------:R-:W-:-:S06]  /*9360*/  IMAD.MOV.U32 R4, RZ, RZ, R14 ;  /* 0x000000ffff047224 */ /* 0x000fcc00078e000e */
[----:B------:R-:W0:Y:S01]  /*9370*/  LDC R27, c[0x0][0x610] ;  /* 0x00018400ff1b7b82 */ /* 0x000e220000000800 */
[----:B----4-:R-:W-:Y:S05]  /*9380*/  @!P0 BRA `(.L_x_287) ;  /* 0x0000000000288947 */ /* 0x010fea0003800000 */
        /* <DEDUP_REMOVED lines=10> */
.L_x_287:
[----:B------:R-:W-:Y:S01]  /*9430*/  ISETP.NE.AND P0, PT, R2, 0x1, PT ;  /* 0x000000010200780c */ /* 0x000fe20003f05270 */
[----:B------:R-:W-:Y:S01]  /*9440*/  IMAD.MOV R13, RZ, RZ, -R13 ;  /* 0x000000ffff0d7224 */ /* 0x000fe200078e0a0d */
[----:B-1-3--:R-:W-:Y:S02]  /*9450*/  SHF.R.U64 R0, R4, R21, R5 ;  /* 0x0000001504007219 */ /* 0x00afe40000001205 */
[----:B------:R-:W-:Y:S02]  /*9460*/  LOP3.LUT R153, R10, R153, RZ, 0xc0, !PT ;  /* 0x000000990a997212 */ /* 0x000fe400078ec0ff */
[----:B0-----:R-:W-:Y:S01]  /*9470*/  IADD3 R5, R20, -0x1, RZ ;  /* 0xffffffff14057810 */ /* 0x001fe20007ffe0ff */
[----:B------:R-:W-:Y:S02]  /*9480*/  IMAD.MOV R3, RZ, RZ, -R0 ;  /* 0x000000ffff037224 */ /* 0x000fe400078e0a00 */
[----:B------:R-:W-:Y:S01]  /*9490*/  IMAD R153, R28, R0, R153 ;  /* 0x000000001c997224 */ /* 0x000fe200078e0299 */
[----:B------:R-:W-:Y:S01]  /*94a0*/  LOP3.LUT R5, R12, R5, RZ, 0xc0, !PT ;  /* 0x000000050c057212 */ /* 0x000fe200078ec0ff */
[----:B--2---:R-:W-:-:S02]  /*94b0*/  IMAD R0, R3, R25, R14 ;  /* 0x0000001903007224 */ /* 0x004fc400078e020e */
[----:B------:R-:W-:Y:S02]  /*94c0*/  @P0 IMAD R26, R15, R13, R24 ;  /* 0x0000000d0f1a0224 */ /* 0x000fe400078e0218 */
[----:B------:R-:W-:Y:S02]  /*94d0*/  IMAD R4, R0, R20, R5 ;  /* 0x0000001400047224 */ /* 0x000fe400078e0205 */
[----:B------:R-:W-:Y:S02]  /*94e0*/  IMAD R153, R153, R27, R26 ;  /* 0x0000001b99997224 */ /* 0x000fe400078e021a */
[----:B------:R-:W-:-:S03]  /*94f0*/  IMAD.MOV.U32 R3, RZ, RZ, 0x1 ;  /* 0x00000001ff037424 */ /* 0x000fc600078e00ff */
[----:B------:R-:W-:Y:S02]  /*9500*/  SEL R154, R4, R153, !P0 ;  /* 0x00000099049a7207 */ /* 0x000fe40004000000 */
[----:B------:R-:W-:Y:S02]  /*9510*/  PRMT R0, R3, 0x7610, R0 ;  /* 0x0000761003007816 */ /* 0x000fe40000000000 */
[----:B------:R-:W-:-:S07]  /*9520*/  SEL R153, R153, R4, !P0 ;  /* 0x0000000499997207 */ /* 0x000fce0004000000 */
.L_x_285:
[----:B------:R-:W-:-:S13]  /*9530*/  LOP3.LUT P0, RZ, R0, 0xff, RZ, 0xc0, !PT ;  /* 0x000000ff00ff7812 */ /* 0x000fda000780c0ff */
[----:B------:R-:W-:Y:S05]  /*9540*/  @P0 BRA `(.L_x_288) ;  /* 0xffffff7c001c0947 */ /* 0x000fea000383ffff */
[----:B------:R-:W-:Y:S05]  /*9550*/  EXIT ;  /* 0x000000000000794d */ /* 0x000fea0003800000 */
.L_x_7:
[----:B0-----:R-:W-:Y:S01]  /*9560*/  ULDC.64 UR4, c[0x0][0x650] ;  /* 0x0001940000047ab9 */ /* 0x001fe20000000a00 */
        /* <DEDUP_REMOVED lines=8> */
[----:B------:R-:W-:Y:S01]  /*95f0*/  MOV R12, R16 ;  /* 0x00000010000c7202 */ /* 0x000fe20000000f00 */
[----:B------:R-:W-:-:S06]  /*9600*/  IMAD.MOV.U32 R13, RZ, RZ, R17 ;  /* 0x000000ffff0d7224 */ /* 0x000fcc00078e0011 */
[----:B------:R-:W1:Y:S08]  /*9610*/  LDC R6, c[0x0][0x630] ;  /* 0x00018c00ff067b82 */ /* 0x000e700000000800 */
[----:B------:R-:W2:Y:S01]  /*9620*/  LDC.64 R26, c[0x0][0x620] ;  /* 0x00018800ff1a7b82 */ /* 0x000ea20000000a00 */
[----:B0-----:R-:W-:-:S04]  /*9630*/  ISETP.NE.U32.AND P0, PT, R14, RZ, PT ;  /* 0x000000ff0e00720c */ /* 0x001fc80003f05070 */
[----:B------:R-:W-:-:S13]  /*9640*/  ISETP.NE.AND.EX P0, PT, R15, RZ, PT, P0 ;  /* 0x000000ff0f00720c */ /* 0x000fda0003f05300 */
[----:B-12---:R-:W-:Y:S05]  /*9650*/  @!P0 BRA `(.L_x_290) ;  /* 0x0000000000288947 */ /* 0x006fea0003800000 */
[----:B------:R-:W0:Y:S02]  /*9660*/  LDC R9, c[0x0][0x634] ;  /* 0x00018d00ff097b82 */ /* 0x000e240000000800 */
[----:B0-----:R-:W-:-:S05]  /*9670*/  IADD3 R13, P0, R16, R9, RZ ;  /* 0x00000009100d7210 */ /* 0x001fca0007f1e0ff */
        /* <DEDUP_REMOVED lines=8> */
.L_x_290:
[----:B------:R-:W0:Y:S01]  /*9700*/  LDC.64 R28, c[0x0][0x640] ;  /* 0x00019000ff1c7b82 */ /* 0x000e220000000a00 */
[-CC-:B------:R-:W-:Y:S01]  /*9710*/  SHF.R.U64 R22, R12, R6.reuse, R13.reuse ;  /* 0x000000060c167219 */ /* 0x180fe2000000120d */
[----:B------:R-:W-:Y:S01]  /*9720*/  IMAD.MOV.U32 R30, RZ, RZ, 0x1 ;  /* 0x00000001ff1e7424 */ /* 0x000fe200078e00ff */
[----:B------:R-:W-:Y:S02]  /*9730*/  SHF.R.U32.HI R6, RZ, R6, R13 ;  /* 0x00000006ff067219 */ /* 0x000fe4000001160d */
[----:B------:R-:W-:-:S03]  /*9740*/  IADD3 R11, P0, RZ, -R22, RZ ;  /* 0x80000016ff0b7210 */ /* 0x000fc60007f1e0ff */
[----:B------:R-:W1:Y:S02]  /*9750*/  LDC R10, c[0x0][0x618] ;  /* 0x00018600ff0a7b82 */ /* 0x000e640000000800 */
[----:B------:R-:W-:-:S04]  /*9760*/  IMAD.X R9, RZ, RZ, ~R6, P0 ;  /* 0x000000ffff097224 */ /* 0x000fc800000e0e06 */
[-C--:B------:R-:W-:Y:S02]  /*9770*/  IMAD R6, R9, R26.reuse, RZ ;  /* 0x0000001a09067224 */ /* 0x080fe400078e02ff */
[----:B------:R-:W2:Y:S01]  /*9780*/  LDC R12, c[0x0][0x608] ;  /* 0x00018200ff0c7b82 */ /* 0x000ea20000000800 */
[----:B------:R-:W-:-:S04]  /*9790*/  IMAD.WIDE.U32 R8, R11, R26, R16 ;  /* 0x0000001a0b087225 */ /* 0x000fc800078e0010 */
[----:B------:R-:W-:-:S03]  /*97a0*/  IMAD R11, R11, R27, R6 ;  /* 0x0000001b0b0b7224 */ /* 0x000fc600078e0206 */
[----:B------:R-:W3:Y:S01]  /*97b0*/  LDC R25, c[0x0][0x658] ;  /* 0x00019600ff197b82 */ /* 0x000ee20000000800 */
[----:B0-----:R-:W-:Y:S02]  /*97c0*/  ISETP.NE.U32.AND P0, PT, R28, RZ, PT ;  /* 0x000000ff1c00720c */ /* 0x001fe40003f05070 */
[----:B------:R-:W-:Y:S02]  /*97d0*/  IADD3 R9, R9, R11, RZ ;  /* 0x0000000b09097210 */ /* 0x000fe40007ffe0ff */
[----:B------:R-:W-:-:S03]  /*97e0*/  ISETP.NE.AND.EX P0, PT, R29, RZ, PT, P0 ;  /* 0x000000ff1d00720c */ /* 0x000fc60003f05300 */
[----:B------:R-:W0:Y:S01]  /*97f0*/  LDC R20, c[0x0][0x600] ;  /* 0x00018000ff147b82 */ /* 0x000e220000000800 */
[-CC-:B-1----:R-:W-:Y:S01]  /*9800*/  SHF.R.U64 R14, R8, R10.reuse, R9.reuse ;  /* 0x0000000a080e7219 */ /* 0x182fe20000001209 */
[----:B------:R-:W-:Y:S01]  /*9810*/  IMAD.MOV.U32 R8, RZ, RZ, -0x1 ;  /* 0xffffffffff087424 */ /* 0x000fe200078e00ff */
[----:B------:R-:W-:-:S05]  /*9820*/  SHF.R.U32.HI R9, RZ, R10, R9 ;  /* 0x0000000aff097219 */ /* 0x000fca0000011609 */
[----:B------:R-:W1:Y:S01]  /*9830*/  LDC R26, c[0x0][0x648] ;  /* 0x00019200ff1a7b82 */ /* 0x000e620000000800 */
[-CC-:B--2---:R-:W-:Y:S02]  /*9840*/  SHF.R.U64 R21, R14, R12.reuse, R9.reuse ;  /* 0x0000000c0e157219 */ /* 0x184fe40000001209 */
[----:B------:R-:W-:-:S05]  /*9850*/  SHF.R.U32.HI R6, RZ, R12, R9 ;  /* 0x0000000cff067219 */ /* 0x000fca0000011609 */
[----:B------:R-:W2:Y:S01]  /*9860*/  LDC R27, c[0x0][0x638] ;  /* 0x00018e00ff1b7b82 */ /* 0x000ea20000000800 */
[-C--:B---3--:R-:W-:Y:S02]  /*9870*/  SHF.L.U32 R8, R8, R25.reuse, RZ ;  /* 0x0000001908087219 */ /* 0x088fe400000006ff */
[-CC-:B------:R-:W-:Y:S02]  /*9880*/  SHF.R.U64 R23, R21, R25.reuse, R6.reuse ;  /* 0x0000001915177219 */ /* 0x180fe40000001206 */
[----:B------:R-:W-:Y:S02]  /*9890*/  LOP3.LUT R32, RZ, R8, RZ, 0x33, !PT ;  /* 0x00000008ff207212 */ /* 0x000fe400078e33ff */
[----:B------:R-:W-:Y:S01]  /*98a0*/  SHF.R.U32.HI R9, RZ, R25, R6 ;  /* 0x00000019ff097219 */ /* 0x000fe20000011606 */
[----:B------:R-:W3:Y:S01]  /*98b0*/  LDC R31, c[0x0][0x610] ;  /* 0x00018400ff1f7b82 */ /* 0x000ee20000000800 */
[----:B------:R-:W-:Y:S01]  /*98c0*/  MOV R8, R23 ;  /* 0x0000001700087202 */ /* 0x000fe20000000f00 */
[----:B------:R-:W-:Y:S06]  /*98d0*/  @!P0 BRA `(.L_x_291) ;  /* 0x0000000000288947 */ /* 0x000fec0003800000 */
[----:B------:R-:W4:Y:S02]  /*98e0*/  LDC R6, c[0x0][0x64c] ;  /* 0x00019300ff067b82 */ /* 0x000f240000000800 */
[----:B----4-:R-:W-:-:S05]  /*98f0*/  IADD3 R13, P0, R23, R6, RZ ;  /* 0x00000006170d7210 */ /* 0x010fca0007f1e0ff */
[----:B------:R-:W-:-:S04]  /*9900*/  IMAD.X R15, RZ, RZ, R9, P0 ;  /* 0x000000ffff0f7224 */ /* 0x000fc800000e0609 */
[----:B------:R-:W-:-:S04]  /*9910*/  IMAD.WIDE.U32 R8, R15, R28, RZ ;  /* 0x0000001c0f087225 */ /* 0x000fc800078e00ff */
[----:B------:R-:W-:-:S04]  /*9920*/  IMAD.WIDE.U32 R10, P0, R13, R29, R8 ;  /* 0x0000001d0d0a7225 */ /* 0x000fc80007800008 */
[----:B------:R-:W-:Y:S01]  /*9930*/  IMAD.WIDE.U32 R8, R13, R28, RZ ;  /* 0x0000001c0d087225 */ /* 0x000fe200078e00ff */
[----:B------:R-:W-:-:S03]  /*9940*/  MOV R12, R11 ;  /* 0x0000000b000c7202 */ /* 0x000fc60000000f00 */
[----:B------:R-:W-:Y:S01]  /*9950*/  IMAD.X R13, RZ, RZ, RZ, P0 ;  /* 0x000000ffff0d7224 */ /* 0x000fe200000e06ff */
[----:B------:R-:W-:-:S05]  /*9960*/  IADD3 RZ, P0, R9, R10, RZ ;  /* 0x0000000a09ff7210 */ /* 0x000fca0007f1e0ff */
[----:B------:R-:W-:-:S08]  /*9970*/  IMAD.WIDE.U32.X R8, R15, R29, R12, P0 ;  /* 0x0000001d0f087225 */ /* 0x000fd000000e040c */
.L_x_291:
[----:B------:R-:W-:Y:S02]  /*9980*/  ISETP.NE.AND P0, PT, R2, 0x1, PT ;  /* 0x000000010200780c */ /* 0x000fe40003f05270 */
[----:B-1----:R-:W-:Y:S01]  /*9990*/  SHF.R.U64 R6, R8, R26, R9 ;  /* 0x0000001a08067219 */ /* 0x002fe20000001209 */
[----:B0-----:R-:W-:Y:S01]  /*99a0*/  VIADD R9, R20, 0xffffffff ;  /* 0xffffffff14097836 */ /* 0x001fe20000000000 */
[----:B------:R-:W-:Y:S02]  /*99b0*/  SHF.L.U32 R30, R30, R25, RZ ;  /* 0x000000191e1e7219 */ /* 0x000fe400000006ff */
[----:B------:R-:W-:Y:S01]  /*99c0*/  LOP3.LUT R5, R21, R32, RZ, 0xc0, !PT ;  /* 0x0000002015057212 */ /* 0x000fe200078ec0ff */
[----:B------:R-:W-:-:S04]  /*99d0*/  IMAD.MOV R8, RZ, RZ, -R6 ;  /* 0x000000ffff087224 */ /* 0x000fc800078e0a06 */
[----:B------:R-:W-:Y:S01]  /*99e0*/  IMAD R6, R30, R6, R5 ;  /* 0x000000061e067224 */ /* 0x000fe200078e0205 */
[----:B------:R-:W-:Y:S01]  /*99f0*/  LOP3.LUT R5, R14, R9, RZ, 0xc0, !PT ;  /* 0x000000090e057212 */ /* 0x000fe200078ec0ff */
[----:B------:R-:W-:Y:S02]  /*9a00*/  @P0 IMAD R3, R7, R24, R4 ;  /* 0x0000001807030224 */ /* 0x000fe400078e0204 */
[----:B--2---:R-:W-:Y:S01]  /*9a10*/  IMAD R4, R8, R27, R23 ;  /* 0x0000001b08047224 */ /* 0x004fe200078e0217 */
[----:B------:R-:W-:Y:S01]  /*9a20*/  MOV R8, 0x1 ;  /* 0x0000000100087802 */ /* 0x000fe20000000f00 */
[----:B---3--:R-:W-:Y:S02]  /*9a30*/  IMAD R3, R6, R31, R3 ;  /* 0x0000001f06037224 */ /* 0x008fe400078e0203 */
[----:B------:R-:W-:Y:S02]  /*9a40*/  IMAD R4, R4, R20, R5 ;  /* 0x0000001404047224 */ /* 0x000fe400078e0205 */
[----:B------:R-:W-:-:S03]  /*9a50*/  IMAD.MOV.U32 R6, RZ, RZ, R22 ;  /* 0x000000ffff067224 */ /* 0x000fc600078e0016 */
[----:B------:R-:W-:Y:S02]  /*9a60*/  SEL R21, R4, R3, !P0 ;  /* 0x0000000304157207 */ /* 0x000fe40004000000 */
[----:B------:R-:W-:-:S07]  /*9a70*/  SEL R20, R3, R4, !P0 ;  /* 0x0000000403147207 */ /* 0x000fce0004000000 */
.L_x_289:
[----:B------:R-:W-:-:S08]  /*9a80*/  NOP ;  /* 0x0000000000007918 */ /* 0x000fd00000000000 */
[----:B------:R-:W0:-:S00]  /*9a90*/  USETMAXREG.DEALLOC.CTAPOOL 0x28 ;  /* 0x00000028000079c8 */ /* 0x000e0000080e0500 */
[----:B0-----:R-:W-:-:S13]  /*9aa0*/  ISETP.NE.AND P0, PT, R0, RZ, PT ;  /* 0x000000ff0000720c */ /* 0x001fda0003f05270 */
[----:B------:R-:W-:Y:S05]  /*9ab0*/  @P0 EXIT ;  /* 0x000000000000094d */ /* 0x000fea0003800000 */
[----:B------:R-:W-:Y:S01]  /*9ac0*/  LOP3.LUT P0, RZ, R8, 0xff, RZ, 0xc0, !PT ;  /* 0x000000ff08ff7812 */ /* 0x000fe2000780c0ff */
[----:B------:R-:W-:Y:S01]  /*9ad0*/  IMAD.MOV.U32 R0, RZ, RZ, 0x1 ;  /* 0x00000001ff007424 */ /* 0x000fe200078e00ff */
[----:B------:R-:W-:-:S11]  /*9ae0*/  MOV R3, RZ ;  /* 0x000000ff00037202 */ /* 0x000fd60000000f00 */
[----:B------:R-:W-:Y:S05]  /*9af0*/  @!P0 BRA `(.L_x_292) ;  /* 0x0000000c00788947 */ /* 0x000fea0003800000 */
[----:B------:R-:W0:Y:S01]  /*9b00*/  LDC R0, c[0x0][0x28c] ;  /* 0x0000a300ff007b82 */ /* 0x000e220000000800 */
[----:B------:R-:W1:Y:S01]  /*9b10*/  S2R R11, SR_CgaCtaId ;  /* 0x00000000000b7919 */ /* 0x000e620000008800 */
[----:B------:R-:W-:Y:S01]  /*9b20*/  ULDC UR5, c[0x0][0x658] ;  /* 0x0001960000057ab9 */ /* 0x000fe20000000800 */
[----:B------:R-:W-:Y:S01]  /*9b30*/  UMOV UR7, 0xffffffff ;  /* 0xffffffff00077882 */ /* 0x000fe20000000000 */
[----:B------:R-:W-:Y:S01]  /*9b40*/  ULDC UR6, c[0x0][0xc] ;  /* 0x0000030000067ab9 */ /* 0x000fe20000000800 */
[----:B------:R-:W-:Y:S01]  /*9b50*/  USHF.L.U32 UR9, UR7, UR5, URZ ;  /* 0x0000000507097299 */ /* 0x000fe2000800063f */
[----:B------:R-:W-:Y:S01]  /*9b60*/  BSSY B0, `(.L_x_292) ;  /* 0x00000d7000007945 */ /* 0x000fe20003800000 */
[----:B------:R-:W-:Y:S01]  /*9b70*/  UMOV UR8, 0x1 ;  /* 0x0000000100087882 */ /* 0x000fe20000000000 */
[----:B------:R-:W-:Y:S01]  /*9b80*/  ULDC UR7, c[0x0][0x10] ;  /* 0x0000040000077ab9 */ /* 0x000fe20000000800 */
[----:B------:R-:W-:Y:S01]  /*9b90*/  USHF.L.U32 UR5, UR8, UR5, URZ ;  /* 0x0000000508057299 */ /* 0x000fe2000800063f */
[----:B------:R-:W-:Y:S01]  /*9ba0*/  IMAD.MOV.U32 R9, RZ, RZ, 0x1 ;  /* 0x00000001ff097424 */ /* 0x000fe200078e00ff */
[----:B------:R-:W-:Y:S01]  /*9bb0*/  UIMAD.WIDE.U32 UR6, UR6, UR7, URZ ;  /* 0x00000007060672a5 */ /* 0x000fe2000f8e003f */
[----:B------:R-:W-:Y:S01]  /*9bc0*/  LOP3.LUT R13, R19, 0x2, RZ, 0xfc, !PT ;  /* 0x00000002130d7812 */ /* 0x000fe200078efcff */
[----:B------:R-:W-:Y:S01]  /*9bd0*/  ULDC UR8, c[0x0][0x14] ;  /* 0x0000050000087ab9 */ /* 0x000fe20000000800 */
[----:B------:R-:W-:Y:S01]  /*9be0*/  ULDC UR4, c[0x0][0x600] ;  /* 0x0001800000047ab9 */ /* 0x000fe20000000800 */
[----:B------:R-:W-:-:S02]  /*9bf0*/  UIMAD.WIDE.U32 UR30, UR6, UR8, URZ ;  /* 0x00000008061e72a5 */ /* 0x000fc4000f8e003f */
[----:B------:R-:W-:Y:S02]  /*9c00*/  UIMAD UR7, UR7, UR8, URZ ;  /* 0x00000008070772a4 */ /* 0x000fe4000f8e023f */
[----:B------:R-:W-:Y:S02]  /*9c10*/  UIADD3 UR4, UR4, -0x1, URZ ;  /* 0xffffffff04047890 */ /* 0x000fe4000fffe03f */
[----:B------:R-:W-:Y:S02]  /*9c20*/  ULOP3.LUT UR6, URZ, UR9, URZ, 0x33, !UPT ;  /* 0x000000093f067292 */ /* 0x000fe4000f8e333f */
[----:B------:R-:W-:Y:S01]  /*9c30*/  UIADD3 UR7, UR31, UR7, URZ ;  /* 0x000000071f077290 */ /* 0x000fe2000fffe03f */
[----:B0-----:R-:W-:Y:S01]  /*9c40*/  VIADD R0, R0, 0x3f ;  /* 0x0000003f00007836 */ /* 0x001fe20000000000 */
[----:B------:R-:W-:-:S04]  /*9c50*/  ULDC.64 UR38, c[0x0][0x198] ;  /* 0x0000660000267ab9 */ /* 0x000fc80000000a00 */
[----:B------:R-:W-:-:S04]  /*9c60*/  SHF.R.S32.HI R3, RZ, 0x1f, R0 ;  /* 0x0000001fff037819 */ /* 0x000fc80000011400 */
[----:B------:R-:W-:Y:S01]  /*9c70*/  LEA.HI R8, R3, R0, RZ, 0x6 ;  /* 0x0000000003087211 */ /* 0x000fe200078f30ff */
[C---:B-1----:R-:W-:Y:S01]  /*9c80*/  IMAD.SHL.U32 R10, R11.reuse, 0x10, RZ ;  /* 0x000000100b0a7824 */ /* 0x042fe200078e00ff */
[----:B------:R-:W-:Y:S01]  /*9c90*/  SHF.L.U32 R11, R11, 0x9, RZ ;  /* 0x000000090b0b7819 */ /* 0x000fe200000006ff */
[----:B------:R-:W-:Y:S01]  /*9ca0*/  IMAD.MOV.U32 R3, RZ, RZ, RZ ;  /* 0x000000ffff037224 */ /* 0x000fe200078e00ff */
[----:B------:R-:W-:Y:S02]  /*9cb0*/  SHF.R.S32.HI R8, RZ, 0x6, R8 ;  /* 0x00000006ff087819 */ /* 0x000fe40000011408 */
[----:B------:R-:W-:Y:S02]  /*9cc0*/  MOV R0, 0x1 ;  /* 0x0000000100007802 */ /* 0x000fe40000000f00 */
[----:B------:R-:W-:Y:S01]  /*9cd0*/  LOP3.LUT R10, R10, 0x70, RZ, 0xc0, !PT ;  /* 0x000000700a0a7812 */ /* 0x000fe200078ec0ff */
[----:B------:R-:W-:Y:S01]  /*9ce0*/  VIADD R12, R8, 0x1 ;  /* 0x00000001080c7836 */ /* 0x000fe20000000000 */
[----:B------:R-:W-:-:S07]  /*9cf0*/  LOP3.LUT R11, R11, 0xe00, RZ, 0xc0, !PT ;  /* 0x00000e000b0b7812 */ /* 0x000fce00078ec0ff */
.L_x_303:
[----:B------:R-:W-:-:S03]  /*9d00*/  UMOV UR8, 0xffffffff ;  /* 0xffffffff00087882 */ /* 0x000fc60000000000 */
[----:B------:R-:W-:Y:S05]  /*9d10*/  BRA.DIV UR8, `(.L_x_293) ;  /* 0x0000000e08907947 */ /* 0x000fea000b800000 */
[----:B------:R-:W-:-:S13]  /*9d20*/  ELECT P6, URZ, PT ;  /* 0x00000000003f782f */ /* 0x000fda00038c0000 */
.L_x_312:
[----:B------:R-:W0:Y:S01]  /*9d30*/  LDC R4, c[0x0][0x28c] ;  /* 0x0000a300ff047b82 */ /* 0x000e220000000800 */
[----:B------:R-:W-:Y:S01]  /*9d40*/  BSSY B1, `(.L_x_294) ;  /* 0x0000044000017945 */ /* 0x000fe20003800000 */
[----:B0-----:R-:W-:-:S13]  /*9d50*/  ISETP.LT.OR P6, PT, R4, 0x1, !P6 ;  /* 0x000000010400780c */ /* 0x001fda00077c1670 */
[----:B------:R-:W-:Y:S05]  /*9d60*/  @P6 BRA `(.L_x_295) ;  /* 0x0000000400046947 */ /* 0x000fea0003800000 */
[----:B------:R-:W-:Y:S01]  /*9d70*/  IMAD R21, R21, 0x80, R10 ;  /* 0x0000008015157824 */ /* 0x000fe200078e020a */
[----:B------:R-:W-:Y:S01]  /*9d80*/  SHF.L.U32 R22, R20, 0x8, RZ ;  /* 0x0000000814167819 */ /* 0x000fe200000006ff */
[----:B------:R-:W-:Y:S01]  /*9d90*/  IMAD.MOV.U32 R24, RZ, RZ, RZ ;  /* 0x000000ffff187224 */ /* 0x000fe200078e00ff */
[----:B------:R-:W-:Y:S01]  /*9da0*/  MOV R5, R0 ;  /* 0x0000000000057202 */ /* 0x000fe20000000f00 */
[----:B------:R-:W-:Y:S02]  /*9db0*/  IMAD.MOV.U32 R4, RZ, RZ, R12 ;  /* 0x000000ffff047224 */ /* 0x000fe400078e000c */
[----:B------:R-:W-:-:S07]  /*9dc0*/  IMAD.MOV.U32 R14, RZ, RZ, R3 ;  /* 0x000000ffff0e7224 */ /* 0x000fce00078e0003 */
.L_x_298:
[----:B------:R-:W0:Y:S01]  /*9dd0*/  S2R R20, SR_CgaCtaId ;  /* 0x0000000000147919 */ /* 0x000e220000008800 */
[----:B------:R-:W-:Y:S02]  /*9de0*/  MOV R7, 0x400 ;  /* 0x0000040000077802 */ /* 0x000fe40000000f00 */
[----:B------:R-:W-:-:S13]  /*9df0*/  LOP3.LUT P1, RZ, R18, 0x7f, RZ, 0xc0, !PT ;  /* 0x0000007f12ff7812 */ /* 0x000fda000782c0ff */
[----:B------:R-:W1:Y:S01]  /*9e00*/  @!P1 LDC R15, c[0x0][0x500] ;  /* 0x00014000ff0f9b82 */ /* 0x000e620000000800 */
[----:B0-----:R-:W-:Y:S02]  /*9e10*/  LEA R23, R20, R7, 0x18 ;  /* 0x0000000714177211 */ /* 0x001fe400078ec0ff */
[----:B------:R-:W-:-:S03]  /*9e20*/  SHF.L.U32 R7, R5, 0x1f, RZ ;  /* 0x0000001f05077819 */ /* 0x000fc600000006ff */
[----:B------:R-:W-:-:S04]  /*9e30*/  IMAD R20, R14, 0x8, R23 ;  /* 0x000000080e147824 */ /* 0x000fc800078e0217 */
[----:B------:R-:W0:Y:S02]  /*9e40*/  SYNCS.PHASECHK.TRANS64.TRYWAIT P0, [R20+URZ+0x10], R7 ;  /* 0x00001007140075a7 */ /* 0x000e24000800017f */
[----:B01----:R-:W-:Y:S05]  /*9e50*/  @!P0 BRA `(.L_x_296) ;  /* 0x0000000c00608947 */ /* 0x003fea0003800000 */
.L_x_313:
[----:B0-----:R-:W-:Y:S01]  /*9e60*/  PRMT R7, R13, 0x9910, RZ ;  /* 0x000099100d077816 */ /* 0x001fe200000000ff */
[----:B------:R0:W-:Y:S03]  /*9e70*/  @!P1 SYNCS.ARRIVE.TRANS64 RZ, [R20+URZ], R15 ;  /* 0x0000000f14ff99a7 */ /* 0x0001e6000800003f */
[----:B------:R-:W-:-:S13]  /*9e80*/  ISETP.NE.AND P0, PT, R7, 0x2, PT ;  /* 0x000000020700780c */ /* 0x000fda0003f05270 */
[----:B0-----:R-:W-:Y:S05]  /*9e90*/  @P0 BRA `(.L_x_297) ;  /* 0x0000000000040947 */ /* 0x001fea0003800000 */
[----:B------:R-:W-:Y:S01]  /*9ea0*/  BPT.TRAP 0x1 ;  /* 0x000000040000795c */ /* 0x000fe20000300000 */
.L_x_297:
[----:B------:R-:W-:Y:S01]  /*9eb0*/  LEA R7, R14, R23, 0x10 ;  /* 0x000000170e077211 */ /* 0x000fe200078e80ff */
[----:B------:R-:W-:Y:S01]  /*9ec0*/  VIADD R4, R4, 0xffffffff ;  /* 0xffffffff04047836 */ /* 0x000fe20000000000 */
[----:B------:R-:W-:Y:S01]  /*9ed0*/  R2UR UR34, R24 ;  /* 0x00000000182272ca */ /* 0x000fe200000e0000 */
[----:B------:R-:W-:Y:S01]  /*9ee0*/  UIADD3 UR14, UP0, UR38, 0xf0, URZ ;  /* 0x000000f0260e7890 */ /* 0x000fe2000ff1e03f */
[----:B------:R-:W-:Y:S01]  /*9ef0*/  R2UR UR24, R7 ;  /* 0x00000000071872ca */ /* 0x000fe200000e0000 */
[----:B------:R-:W-:Y:S01]  /*9f00*/  IMAD R7, R14, 0x2000, R11 ;  /* 0x000020000e077824 */ /* 0x000fe200078e020b */
[----:B------:R-:W-:Y:S01]  /*9f10*/  R2UR UR33, R20 ;  /* 0x00000000142172ca */ /* 0x000fe200000e0000 */
[----:B------:R-:W-:Y:S01]  /*9f20*/  UIADD3 UR40, UP1, UR38, 0x1f0, URZ ;  /* 0x000001f026287890 */ /* 0x000fe2000ff3e03f */
[----:B------:R-:W-:Y:S01]  /*9f30*/  R2UR UR36, R6 ;  /* 0x00000000062472ca */ /* 0x000fe200000e0000 */
[----:B------:R-:W-:Y:S01]  /*9f40*/  IMAD R7, R7, 0x4, R23 ;  /* 0x0000000407077824 */ /* 0x000fe200078e0217 */
[----:B------:R-:W-:Y:S01]  /*9f50*/  R2UR UR35, R22 ;  /* 0x00000000162372ca */ /* 0x000fe200000e0000 */
[----:B------:R-:W-:Y:S01]  /*9f60*/  UIADD3.X UR15, URZ, UR39, URZ, UP0, !UPT ;  /* 0x000000273f0f7290 */ /* 0x000fe200087fe43f */
[----:B------:R-:W-:Y:S01]  /*9f70*/  R2UR UR19, R21 ;  /* 0x00000000151372ca */ /* 0x000fe200000e0000 */
[----:B------:R-:W-:Y:S01]  /*9f80*/  UIADD3.X UR41, URZ, UR39, URZ, UP1, !UPT ;  /* 0x000000273f297290 */ /* 0x000fe20008ffe43f */
[----:B------:R-:W-:Y:S01]  /*9f90*/  R2UR UR8, R7 ;  /* 0x00000000070872ca */ /* 0x000fe200000e0000 */
[----:B------:R-:W-:Y:S01]  /*9fa0*/  UIADD3 UR26, UR34, 0x20, URZ ;  /* 0x00000020221a7890 */ /* 0x000fe2000fffe03f */
[----:B------:R-:W-:Y:S01]  /*9fb0*/  ISETP.GT.AND P1, PT, R4, 0x1, PT ;  /* 0x000000010400780c */ /* 0x000fe20003f24270 */
[----:B------:R-:W-:Y:S01]  /*9fc0*/  UIADD3 UR32, UR24, 0x100, URZ ;  /* 0x0000010018207890 */ /* 0x000fe2000fffe03f */
[----:B------:R-:W-:Y:S01]  /*9fd0*/  IADD3 R14, R14, 0x1, RZ ;  /* 0x000000010e0e7810 */ /* 0x000fe20007ffe0ff */
[----:B------:R-:W-:Y:S01]  /*9fe0*/  UIADD3 UR24, UR24, 0x8100, URZ ;  /* 0x0000810018187890 */ /* 0x000fe2000fffe03f */
[----:B------:R-:W-:Y:S01]  /*9ff0*/  IADD3 R24, R24, 0x40, RZ ;  /* 0x0000004018187810 */ /* 0x000fe20007ffe0ff */
[----:B------:R-:W-:Y:S01]  /*a000*/  UMOV UR22, 0x0 ;  /* 0x0000000000167882 */ /* 0x000fe20000000000 */
[----:B------:R-:W-:Y:S01]  /*a010*/  UMOV UR23, 0x10000000 ;  /* 0x1000000000177882 */ /* 0x000fe20000000000 */
[----:B------:R-:W-:Y:S01]  /*a020*/  ISETP.NE.AND P0, PT, R14, 0x2, PT ;  /* 0x000000020e00780c */ /* 0x000fe20003f05270 */
[----:B------:R-:W-:Y:S01]  /*a030*/  UMOV UR25, UR33 ;  /* 0x0000002100197c82 */ /* 0x000fe20008000000 */
[----:B------:R-:W-:Y:S01]  /*a040*/  UMOV UR28, UR36 ;  /* 0x00000024001c7c82 */ /* 0x000fe20008000000 */
[----:B------:R-:W-:Y:S01]  /*a050*/  UMOV UR27, UR35 ;  /* 0x00000023001b7c82 */ /* 0x000fe20008000000 */
[----:B------:R-:W-:Y:S01]  /*a060*/  UIADD3 UR16, UR8, 0x20100, URZ ;  /* 0x0002010008107890 */ /* 0x000fe2000fffe03f */
[----:B------:R0:W-:Y:S01]  /*a070*/  UTMALDG.3D [UR32], [UR14], desc[UR22] ;  /* 0x000016200e0075b4 */ /* 0x0001e20008011000 */
[----:B------:R-:W-:Y:S01]  /*a080*/  UIADD3 UR8, UR8, 0x24100, URZ ;  /* 0x0002410008087890 */ /* 0x000fe2000fffe03f */
[----:B------:R-:W-:Y:S01]  /*a090*/  SEL R20, RZ, 0x1, P0 ;  /* 0x00000001ff147807 */ /* 0x000fe20000000000 */
[----:B------:R-:W-:Y:S01]  /*a0a0*/  UMOV UR13, 0xff0000 ;  /* 0x00ff0000000d7882 */ /* 0x000fe20000000000 */
[----:B------:R-:W-:Y:S01]  /*a0b0*/  UMOV UR17, UR33 ;  /* 0x0000002100117c82 */ /* 0x000fe20008000000 */
[----:B------:R-:W-:Y:S01]  /*a0c0*/  UMOV UR18, UR34 ;  /* 0x0000002200127c82 */ /* 0x000fe20008000000 */
[----:B------:R-:W-:Y:S01]  /*a0d0*/  UMOV UR20, UR36 ;  /* 0x0000002400147c82 */ /* 0x000fe20008000000 */
[----:B------:R-:W-:Y:S01]  /*a0e0*/  UMOV UR9, UR33 ;  /* 0x0000002100097c82 */ /* 0x000fe20008000000 */
[----:B------:R-:W-:Y:S01]  /*a0f0*/  UMOV UR11, UR19 ;  /* 0x00000013000b7c82 */ /* 0x000fe20008000000 */
[----:B------:R-:W-:Y:S01]  /*a100*/  UMOV UR12, UR36 ;  /* 0x00000024000c7c82 */ /* 0x000fe20008000000 */
[----:B------:R0:W-:Y:S01]  /*a110*/  UTMALDG.3D [UR24], [UR14], desc[UR22] ;  /* 0x000016180e0075b4 */ /* 0x0001e20008011000 */
[----:B------:R-:W-:Y:S01]  /*a120*/  UMOV UR10, UR26 ;  /* 0x0000001a000a7c82 */ /* 0x000fe20008000000 */
[----:B------:R-:W-:-:S02]  /*a130*/  LOP3.LUT R5, R5, R20, RZ, 0x3c, !PT ;  /* 0x0000001405057212 */ /* 0x000fc400078e3cff */
[----:B------:R-:W-:Y:S01]  /*a140*/  SEL R14, R14, RZ, P0 ;  /* 0x000000ff0e0e7207 */ /* 0x000fe20000000000 */
[----:B------:R0:W-:Y:S01]  /*a150*/  UTMALDG.3D.MULTICAST [UR16], [UR40], UR13, desc[UR22] ;  /* 0x00001610280073b4 */ /* 0x0001e2000801180d */
[----:B------:R0:W-:Y:S02]  /*a160*/  UTMALDG.3D.MULTICAST [UR8], [UR40], UR13, desc[UR22] ;  /* 0x00001608280073b4 */ /* 0x0001e4000801180d */
[----:B0-----:R-:W-:Y:S05]  /*a170*/  @P1 BRA `(.L_x_298) ;  /* 0xfffffffc00141947 */ /* 0x001fea000383ffff */
.L_x_295:
[----:B------:R-:W-:Y:S05]  /*a180*/  BSYNC B1 ;  /* 0x0000000000017941 */ /* 0x000fea0003800000 */
.L_x_294:
[----:B------:R-:W-:Y:S01]  /*a190*/  LOP3.LUT P1, RZ, R9, 0xff, RZ, 0xc0, !PT ;  /* 0x000000ff09ff7812 */ /* 0x000fe2000782c0ff */
[----:B------:R-:W-:Y:S01]  /*a1a0*/  IMAD.IADD R3, R8, 0x1, R3 ;  /* 0x0000000108037824 */ /* 0x000fe200078e0203 */
[----:B------:R-:W-:Y:S01]  /*a1b0*/  IADD3 R16, P2, R16, UR30, RZ ;  /* 0x0000001e10107c10 */ /* 0x000fe2000ff5e0ff */
[----:B------:R-:W-:Y:S01]  /*a1c0*/  ULDC.64 UR8, c[0x0][0x650] ;  /* 0x0001940000087ab9 */ /* 0x000fe20000000a00 */
[----:B------:R-:W-:Y:S01]  /*a1d0*/  BSSY B1, `(.L_x_299) ;  /* 0x000006d000017945 */ /* 0x000fe20003800000 */
[----:B------:R-:W-:Y:S01]  /*a1e0*/  MOV R20, 0xffffffff ;  /* 0xffffffff00147802 */ /* 0x000fe20000000f00 */
[----:B------:R-:W-:Y:S01]  /*a1f0*/  IMAD.MOV.U32 R21, RZ, RZ, -0x1 ;  /* 0xffffffffff157424 */ /* 0x000fe200078e00ff */
[----:B------:R-:W-:Y:S02]  /*a200*/  ISETP.GT.U32.AND P0, PT, R3, 0x1, PT ;  /* 0x000000010300780c */ /* 0x000fe40003f04070 */
[----:B------:R-:W-:Y:S02]  /*a210*/  SHF.R.U32.HI R4, RZ, 0x1, R3 ;  /* 0x00000001ff047819 */ /* 0x000fe40000011603 */
[----:B------:R-:W-:-:S02]  /*a220*/  ISETP.LT.U32.AND P0, PT, R8, 0x2, P0 ;  /* 0x000000020800780c */ /* 0x000fc40000701070 */
[----:B------:R-:W0:Y:S01]  /*a230*/  @P1 S2R R6, SR_CgaCtaId ;  /* 0x0000000000061919 */ /* 0x000e220000008800 */
[----:B------:R-:W-:Y:S02]  /*a240*/  @P1 MOV R5, 0x400 ;  /* 0x0000040000051802 */ /* 0x000fe40000000f00 */
[----:B------:R-:W-:Y:S02]  /*a250*/  IADD3.X R17, R17, UR7, RZ, P2, !PT ;  /* 0x0000000711117c10 */ /* 0x000fe400097fe4ff */
[----:B------:R-:W-:Y:S02]  /*a260*/  ISETP.GE.U32.AND P2, PT, R16, UR8, PT ;  /* 0x0000000810007c0c */ /* 0x000fe4000bf46070 */
[----:B------:R-:W-:Y:S02]  /*a270*/  LOP3.LUT R4, R4, 0x1, RZ, 0xc0, !PT ;  /* 0x0000000104047812 */ /* 0x000fe400078ec0ff */
[----:B------:R-:W-:Y:S02]  /*a280*/  LOP3.LUT R3, R3, 0x1, RZ, 0xc0, !PT ;  /* 0x0000000103037812 */ /* 0x000fe400078ec0ff */
[----:B------:R-:W-:-:S02]  /*a290*/  PRMT R9, RZ, 0x7610, R9 ;  /* 0x00007610ff097816 */ /* 0x000fc40000000009 */
[----:B0-----:R-:W-:Y:S02]  /*a2a0*/  @P1 LEA R5, R6, R5, 0x18 ;  /* 0x0000000506051211 */ /* 0x001fe400078ec0ff */
[----:B------:R-:W-:Y:S02]  /*a2b0*/  MOV R6, 0xffffffff ;  /* 0xffffffff00067802 */ /* 0x000fe40000000f00 */
[----:B------:R0:W-:Y:S01]  /*a2c0*/  @P1 SYNCS.ARRIVE.TRANS64.A1T0 RZ, [R5+URZ+0x38], RZ ;  /* 0x000038ff05ff19a7 */ /* 0x0001e2000810003f */
[----:B------:R-:W-:-:S04]  /*a2d0*/  ISETP.NE.U32.AND P1, PT, R4, 0x1, PT ;  /* 0x000000010400780c */ /* 0x000fc80003f25070 */
[----:B------:R-:W-:Y:S02]  /*a2e0*/  ISETP.GT.U32.AND P1, PT, R8, 0x1, !P1 ;  /* 0x000000010800780c */ /* 0x000fe40004f24070 */
[----:B0-----:R-:W-:Y:S02]  /*a2f0*/  SEL R5, RZ, 0x1, !P0 ;  /* 0x00000001ff057807 */ /* 0x001fe40004000000 */
[----:B------:R-:W-:Y:S02]  /*a300*/  ISETP.GE.U32.AND.EX P0, PT, R17, UR9, PT, P2 ;  /* 0x0000000911007c0c */ /* 0x000fe4000bf06120 */
[----:B------:R-:W-:-:S04]  /*a310*/  SEL R4, RZ, 0x1, !P1 ;  /* 0x00000001ff047807 */ /* 0x000fc80004800000 */
[----:B------:R-:W-:Y:S02]  /*a320*/  LOP3.LUT R0, R4, R0, R5, 0x96, !PT ;  /* 0x0000000004007212 */ /* 0x000fe400078e9605 */
[----:B------:R-:W-:-:S05]  /*a330*/  PRMT R4, RZ, 0x7610, R4 ;  /* 0x00007610ff047816 */ /* 0x000fca0000000004 */
[----:B------:R-:W-:Y:S05]  /*a340*/  @P0 BRA `(.L_x_300) ;  /* 0x0000000400540947 */ /* 0x000fea0003800000 */
[----:B------:R-:W0:Y:S01]  /*a350*/  S2R R15, SR_CTAID.X ;  /* 0x00000000000f7919 */ /* 0x000e220000002500 */
[----:B------:R-:W-:Y:S01]  /*a360*/  ULDC.64 UR8, c[0x0][0x628] ;  /* 0x00018a0000087ab9 */ /* 0x000fe20000000a00 */
[----:B------:R-:W-:Y:S01]  /*a370*/  ULDC UR11, c[0x0][0x630] ;  /* 0x00018c00000b7ab9 */ /* 0x000fe20000000800 */
[----:B------:R-:W-:Y:S01]  /*a380*/  ISETP.NE.U32.AND P0, PT, RZ, UR8, PT ;  /* 0x00000008ff007c0c */ /* 0x000fe2000bf05070 */
[----:B------:R-:W1:Y:S01]  /*a390*/  S2R R20, SR_CTAID.Y ;  /* 0x0000000000147919 */ /* 0x000e620000002600 */
[----:B------:R-:W-:Y:S01]  /*a3a0*/  ULDC UR12, c[0x0][0x150] ;  /* 0x00005400000c7ab9 */ /* 0x000fe20000000800 */
[----:B------:R-:W-:Y:S01]  /*a3b0*/  IMAD.MOV.U32 R4, RZ, RZ, R16 ;  /* 0x000000ffff047224 */ /* 0x000fe200078e0010 */
[----:B------:R-:W-:Y:S02]  /*a3c0*/  ISETP.NE.AND.EX P0, PT, RZ, UR9, PT, P0 ;  /* 0x00000009ff007c0c */ /* 0x000fe4000bf05300 */
[----:B------:R-:W-:Y:S02]  /*a3d0*/  MOV R5, R17 ;  /* 0x0000001100057202 */ /* 0x000fe40000000f00 */
[----:B0-----:R-:W-:-:S09]  /*a3e0*/  I2FP.F32.U32 R22, R15 ;  /* 0x0000000f00167245 */ /* 0x001fd20000201000 */
[----:B------:R-:W-:Y:S05]  /*a3f0*/  @!P0 BRA `(.L_x_301) ;  /* 0x0000000000288947 */ /* 0x000fea0003800000 */
[----:B------:R-:W-:Y:S02]  /*a400*/  ULDC UR10, c[0x0][0x634] ;  /* 0x00018d00000a7ab9 */ /* 0x000fe40000000800 */
[----:B------:R-:W-:-:S05]  /*a410*/  IADD3 R5, P0, R16, UR10, RZ ;  /* 0x0000000a10057c10 */ /* 0x000fca000ff1e0ff */
[----:B------:R-:W-:-:S04]  /*a420*/  IMAD.X R21, RZ, RZ, R17, P0 ;  /* 0x000000ffff157224 */ /* 0x000fc800000e0611 */
[----:B------:R-:W-:-:S04]  /*a430*/  IMAD.WIDE.U32 R6, R21, UR8, RZ ;  /* 0x0000000815067c25 */ /* 0x000fc8000f8e00ff */
[----:B------:R-:W-:-:S04]  /*a440*/  IMAD.WIDE.U32 R6, P0, R5, UR9, R6 ;  /* 0x0000000905067c25 */ /* 0x000fc8000f800006 */
[----:B------:R-:W-:-:S04]  /*a450*/  IMAD.WIDE.U32 R4, R5, UR8, RZ ;  /* 0x0000000805047c25 */ /* 0x000fc8000f8e00ff */
[----:B------:R-:W-:Y:S01]  /*a460*/  IMAD.MOV.U32 R4, RZ, RZ, R7 ;  /* 0x000000ffff047224 */ /* 0x000fe200078e0007 */
[----:B------:R-:W-:Y:S02]  /*a470*/  IADD3 RZ, P1, R5, R6, RZ ;  /* 0x0000000605ff7210 */ /* 0x000fe40007f3e0ff */
[----:B------:R-:W-:-:S03]  /*a480*/  IADD3.X R5, RZ, RZ, RZ, P0, !PT ;  /* 0x000000ffff057210 */ /* 0x000fc600007fe4ff */
[----:B------:R-:W-:-:S08]  /*a490*/  IMAD.WIDE.U32.X R4, R21, UR9, R4, P1 ;  /* 0x0000000915047c25 */ /* 0x000fd000088e0404 */
.L_x_301:
[--C-:B------:R-:W-:Y:S01]  /*a4a0*/  SHF.R.U64 R14, R4, UR11, R5.reuse ;  /* 0x0000000b040e7c19 */ /* 0x100fe20008001205 */
[----:B------:R-:W-:Y:S01]  /*a4b0*/  FMUL R22, R22, UR12 ;  /* 0x0000000c16167c20 */ /* 0x000fe20008400000 */
[----:B------:R-:W-:Y:S01]  /*a4c0*/  SHF.R.U32.HI R4, RZ, UR11, R5 ;  /* 0x0000000bff047c19 */ /* 0x000fe20008011605 */
[----:B------:R-:W0:Y:S01]  /*a4d0*/  LDC R6, c[0x0][0x144] ;  /* 0x00005100ff067b82 */ /* 0x000e220000000800 */
[----:B------:R-:W-:Y:S01]  /*a4e0*/  IADD3 R5, P0, RZ, -R14, RZ ;  /* 0x8000000eff057210 */ /* 0x000fe20007f1e0ff */
[----:B------:R-:W-:Y:S01]  /*a4f0*/  ULDC UR10, c[0x0][0x154] ;  /* 0x00005500000a7ab9 */ /* 0x000fe20000000800 */
[----:B-1----:R-:W-:Y:S01]  /*a500*/  I2FP.F32.U32 R7, R20 ;  /* 0x0000001400077245 */ /* 0x002fe20000201000 */
[----:B------:R-:W-:Y:S01]  /*a510*/  ULDC.64 UR8, c[0x0][0x620] ;  /* 0x0001880000087ab9 */ /* 0x000fe20000000a00 */
[----:B------:R-:W-:Y:S01]  /*a520*/  IADD3.X R4, RZ, ~R4, RZ, P0, !PT ;  /* 0x80000004ff047210 */ /* 0x000fe200007fe4ff */
[----:B------:R-:W1:Y:S01]  /*a530*/  F2I.U32.TRUNC.NTZ R22, R22 ;  /* 0x0000001600167305 */ /* 0x000e62000020f000 */
[----:B------:R-:W-:Y:S01]  /*a540*/  ISETP.NE.AND P2, PT, R2, 0x1, PT ;  /* 0x000000010200780c */ /* 0x000fe20003f45270 */
[----:B------:R-:W-:Y:S01]  /*a550*/  FMUL R23, R7, UR10 ;  /* 0x0000000a07177c20 */ /* 0x000fe20008400000 */
[----:B------:R-:W2:Y:S01]  /*a560*/  LDC R25, c[0x0][0x148] ;  /* 0x00005200ff197b82 */ /* 0x000ea20000000800 */
[----:B------:R-:W-:Y:S01]  /*a570*/  IMAD R4, R4, UR8, RZ ;  /* 0x0000000804047c24 */ /* 0x000fe2000f8e02ff */
[----:B------:R-:W-:-:S02]  /*a580*/  ULDC.64 UR10, c[0x0][0x640] ;  /* 0x00019000000a7ab9 */ /* 0x000fc40000000a00 */
[----:B------:R-:W-:Y:S01]  /*a590*/  ISETP.NE.U32.AND P0, PT, RZ, UR10, PT ;  /* 0x0000000aff007c0c */ /* 0x000fe2000bf05070 */
[----:B------:R-:W3:Y:S01]  /*a5a0*/  F2I.U32.TRUNC.NTZ R23, R23 ;  /* 0x0000001700177305 */ /* 0x000ee2000020f000 */
[C---:B------:R-:W-:Y:S02]  /*a5b0*/  IMAD R7, R5.reuse, UR9, R4 ;  /* 0x0000000905077c24 */ /* 0x040fe4000f8e0204 */
[----:B------:R-:W-:Y:S01]  /*a5c0*/  IMAD.WIDE.U32 R4, R5, UR8, R16 ;  /* 0x0000000805047c25 */ /* 0x000fe2000f8e0010 */
[----:B------:R-:W-:Y:S01]  /*a5d0*/  ULDC UR8, c[0x0][0x618] ;  /* 0x0001860000087ab9 */ /* 0x000fe20000000800 */
[----:B------:R-:W-:Y:S02]  /*a5e0*/  ISETP.NE.AND.EX P0, PT, RZ, UR11, PT, P0 ;  /* 0x0000000bff007c0c */ /* 0x000fe4000bf05300 */
[----:B-1----:R-:W-:Y:S01]  /*a5f0*/  IMAD.MOV R22, RZ, RZ, -R22 ;  /* 0x000000ffff167224 */ /* 0x002fe200078e0a16 */
[----:B------:R-:W-:-:S03]  /*a600*/  IADD3 R5, R5, R7, RZ ;  /* 0x0000000705057210 */ /* 0x000fc60007ffe0ff */
[----:B0-----:R-:W-:Y:S01]  /*a610*/  IMAD R15, R6, R22, R15 ;  /* 0x00000016060f7224 */ /* 0x001fe200078e020f */
[--C-:B------:R-:W-:Y:S02]  /*a620*/  SHF.R.U64 R21, R4, UR8, R5.reuse ;  /* 0x0000000804157c19 */ /* 0x100fe40008001205 */
[----:B------:R-:W-:Y:S01]  /*a630*/  SHF.R.U32.HI R4, RZ, UR8, R5 ;  /* 0x00000008ff047c19 */ /* 0x000fe20008011605 */
[----:B------:R-:W-:Y:S01]  /*a640*/  ULDC UR8, c[0x0][0x608] ;  /* 0x0001820000087ab9 */ /* 0x000fe20000000800 */
[----:B---3--:R-:W-:Y:S02]  /*a650*/  IMAD.MOV R6, RZ, RZ, -R23 ;  /* 0x000000ffff067224 */ /* 0x008fe400078e0a17 */
[--C-:B------:R-:W-:Y:S02]  /*a660*/  SHF.R.U32.HI R5, RZ, UR8, R4.reuse ;  /* 0x00000008ff057c19 */ /* 0x100fe40008011604 */
[----:B------:R-:W-:Y:S01]  /*a670*/  SHF.R.U64 R22, R21, UR8, R4 ;  /* 0x0000000815167c19 */ /* 0x000fe20008001204 */
[----:B------:R-:W-:Y:S01]  /*a680*/  ULDC UR8, c[0x0][0x658] ;  /* 0x0001960000087ab9 */ /* 0x000fe20000000800 */
[----:B--2---:R-:W-:Y:S01]  /*a690*/  @P2 IMAD R15, R25, R6, R20 ;  /* 0x00000006190f2224 */ /* 0x004fe200078e0214 */
[----:B------:R-:W-:-:S02]  /*a6a0*/  SHF.R.U32.HI R23, RZ, UR8, R5 ;  /* 0x00000008ff177c19 */ /* 0x000fc40008011605 */
[----:B------:R-:W-:-:S03]  /*a6b0*/  SHF.R.U64 R20, R22, UR8, R5 ;  /* 0x0000000816147c19 */ /* 0x000fc60008001205 */
[----:B------:R-:W-:Y:S01]  /*a6c0*/  IMAD.MOV.U32 R5, RZ, RZ, R23 ;  /* 0x000000ffff057224 */ /* 0x000fe200078e0017 */
[----:B------:R-:W-:Y:S01]  /*a6d0*/  MOV R6, R20 ;  /* 0x0000001400067202 */ /* 0x000fe20000000f00 */
[----:B------:R-:W-:Y:S06]  /*a6e0*/  @!P0 BRA `(.L_x_302) ;  /* 0x00000000002c8947 */ /* 0x000fec0003800000 */
[----:B------:R-:W-:Y:S02]  /*a6f0*/  ULDC UR8, c[0x0][0x64c] ;  /* 0x0001930000087ab9 */ /* 0x000fe40000000800 */
[----:B------:R-:W-:-:S04]  /*a700*/  IADD3 R5, P0, R20, UR8, RZ ;  /* 0x0000000814057c10 */ /* 0x000fc8000ff1e0ff */
[----:B------:R-:W-:-:S05]  /*a710*/  IADD3.X R23, RZ, R23, RZ, P0, !PT ;  /* 0x00000017ff177210 */ /* 0x000fca00007fe4ff */
[----:B------:R-:W-:-:S04]  /*a720*/  IMAD.WIDE.U32 R6, R23, UR10, RZ ;  /* 0x0000000a17067c25 */ /* 0x000fc8000f8e00ff */
[----:B------:R-:W-:-:S04]  /*a730*/  IMAD.WIDE.U32 R6, P0, R5, UR11, R6 ;  /* 0x0000000b05067c25 */ /* 0x000fc8000f800006 */
[----:B------:R-:W-:Y:S01]  /*a740*/  IMAD.WIDE.U32 R4, R5, UR10, RZ ;  /* 0x0000000a05047c25 */ /* 0x000fe2000f8e00ff */
[----:B------:R-:W-:-:S04]  /*a750*/  MOV R4, R7 ;  /* 0x0000000700047202 */ /* 0x000fc80000000f00 */
[----:B------:R-:W-:Y:S01]  /*a760*/  IADD3 RZ, P1, R5, R6, RZ ;  /* 0x0000000605ff7210 */ /* 0x000fe20007f3e0ff */
[----:B------:R-:W-:-:S04]  /*a770*/  IMAD.X R5, RZ, RZ, RZ, P0 ;  /* 0x000000ffff057224 */ /* 0x000fc800000e06ff */
[----:B------:R-:W-:-:S04]  /*a780*/  IMAD.WIDE.U32.X R4, R23, UR11, R4, P1 ;  /* 0x0000000b17047c25 */ /* 0x000fc800088e0404 */
[----:B------:R-:W-:-:S07]  /*a790*/  IMAD.MOV.U32 R6, RZ, RZ, R4 ;  /* 0x000000ffff067224 */ /* 0x000fce00078e0004 */
.L_x_302:
[----:B------:R-:W-:Y:S01]  /*a7a0*/  ULDC UR8, c[0x0][0x648] ;  /* 0x0001920000087ab9 */ /* 0x000fe20000000800 */
[----:B------:R-:W-:Y:S01]  /*a7b0*/  LOP3.LUT R4, R22, UR6, RZ, 0xc0, !PT ;  /* 0x0000000616047c12 */ /* 0x000fe2000f8ec0ff */
[----:B------:R-:W-:Y:S01]  /*a7c0*/  ULDC UR9, c[0x0][0x610] ;  /* 0x0001840000097ab9 */ /* 0x000fe20000000800 */
[----:B------:R-:W-:Y:S01]  /*a7d0*/  SHF.R.U64 R5, R6, UR8, R5 ;  /* 0x0000000806057c19 */ /* 0x000fe20008001205 */
[----:B------:R-:W-:Y:S01]  /*a7e0*/  ULDC UR8, c[0x0][0x638] ;  /* 0x00018e0000087ab9 */ /* 0x000fe20000000800 */
[----:B------:R-:W-:Y:S02]  /*a7f0*/  LOP3.LUT R21, R21, UR4, RZ, 0xc0, !PT ;  /* 0x0000000415157c12 */ /* 0x000fe4000f8ec0ff */
[C---:B------:R-:W-:Y:S01]  /*a800*/  IADD3 R7, -R5.reuse, RZ, RZ ;  /* 0x000000ff05077210 */ /* 0x040fe20007ffe1ff */
[----:B------:R-:W-:Y:S01]  /*a810*/  IMAD R4, R5, UR5, R4 ;  /* 0x0000000505047c24 */ /* 0x000fe2000f8e0204 */
[----:B------:R-:W-:-:S03]  /*a820*/  MOV R6, R14 ;  /* 0x0000000e00067202 */ /* 0x000fc60000000f00 */
[----:B------:R-:W-:Y:S01]  /*a830*/  IMAD R20, R7, UR8, R20 ;  /* 0x0000000807147c24 */ /* 0x000fe2000f8e0214 */
[----:B------:R-:W-:Y:S01]  /*a840*/  ULDC UR8, c[0x0][0x600] ;  /* 0x0001800000087ab9 */ /* 0x000fe20000000800 */
[----:B------:R-:W-:Y:S02]  /*a850*/  IMAD R15, R4, UR9, R15 ;  /* 0x00000009040f7c24 */ /* 0x000fe4000f8e020f */
[----:B------:R-:W-:Y:S02]  /*a860*/  IMAD R20, R20, UR8, R21 ;  /* 0x0000000814147c24 */ /* 0x000fe4000f8e0215 */
[----:B------:R-:W-:-:S03]  /*a870*/  IMAD.MOV.U32 R4, RZ, RZ, 0x1 ;  /* 0x00000001ff047424 */ /* 0x000fc600078e00ff */
[----:B------:R-:W-:Y:S02]  /*a880*/  SEL R21, R20, R15, !P2 ;  /* 0x0000000f14157207 */ /* 0x000fe40005000000 */
[----:B------:R-:W-:-:S07]  /*a890*/  SEL R20, R15, R20, !P2 ;  /* 0x000000140f147207 */ /* 0x000fce0005000000 */
.L_x_300:
[----:B------:R-:W-:Y:S05]  /*a8a0*/  BSYNC B1 ;  /* 0x0000000000017941 */ /* 0x000fea0003800000 */
.L_x_299:
[----:B------:R-:W-:-:S13]  /*a8b0*/  LOP3.LUT P0, RZ, R4, 0xff, RZ, 0xc0, !PT ;  /* 0x000000ff04ff7812 */ /* 0x000fda000780c0ff */
[----:B------:R-:W-:Y:S05]  /*a8c0*/  @P0 BRA `(.L_x_303) ;  /* 0xfffffff4000c0947 */ /* 0x000fea000383ffff */
[----:B------:R-:W-:Y:S05]  /*a8d0*/  BSYNC B0 ;  /* 0x0000000000007941 */ /* 0x000fea0003800000 */
.L_x_292:
[----:B------:R-:W-:-:S03]  /*a8e0*/  UMOV UR8, 0xffffffff ;  /* 0xffffffff00087882 */ /* 0x000fc60000000000 */
[----:B------:R-:W-:Y:S05]  /*a8f0*/  BRA.DIV UR8, `(.L_x_304) ;  /* 0x0000000208cc7947 */ /* 0x000fea000b800000 */
[----:B------:R-:W-:-:S13]  /*a900*/  ELECT P6, URZ, PT ;  /* 0x00000000003f782f */ /* 0x000fda00038c0000 */
.L_x_316:
[----:B------:R-:W-:Y:S04]  /*a910*/  BSSY B0, `(.L_x_305) ;  /* 0x0000019000007945 */ /* 0x000fe80003800000 */
[----:B------:R-:W-:Y:S05]  /*a920*/  @!P6 BRA `(.L_x_306) ;  /* 0x00000000005ce947 */ /* 0x000fea0003800000 */
[----:B------:R-:W-:-:S04]  /*a930*/  LOP3.LUT R19, R19, 0x2, RZ, 0xfc, !PT ;  /* 0x0000000213137812 */ /* 0x000fc800078efcff */
[----:B------:R-:W-:-:S13]  /*a940*/  ISETP.NE.AND P0, PT, R19, 0x3, PT ;  /* 0x000000031300780c */ /* 0x000fda0003f05270 */
[----:B------:R-:W-:Y:S05]  /*a950*/  @!P0 BRA `(.L_x_307) ;  /* 0x0000000000048947 */ /* 0x000fea0003800000 */
[----:B------:R-:W-:Y:S01]  /*a960*/  BPT.TRAP 0x1 ;  /* 0x000000040000795c */ /* 0x000fe20000300000 */
.L_x_307:
[----:B------:R-:W0:Y:S01]  /*a970*/  S2R R5, SR_CgaCtaId ;  /* 0x0000000000057919 */ /* 0x000e220000008800 */
[----:B------:R-:W-:Y:S02]  /*a980*/  MOV R2, 0x400 ;  /* 0x0000040000027802 */ /* 0x000fe40000000f00 */
[----:B------:R-:W-:Y:S02]  /*a990*/  SHF.L.U32 R4, R0, 0x1f, RZ ;  /* 0x0000001f00047819 */ /* 0x000fe400000006ff */
[----:B0-----:R-:W-:-:S05]  /*a9a0*/  LEA R2, R5, R2, 0x18 ;  /* 0x0000000205027211 */ /* 0x001fca00078ec0ff */
[----:B------:R-:W-:-:S05]  /*a9b0*/  VIADD R2, R2, 0x10 ;  /* 0x0000001002027836 */ /* 0x000fca0000000000 */
[C---:B------:R-:W-:Y:S01]  /*a9c0*/  LEA R7, R3.reuse, R2, 0x3 ;  /* 0x0000000203077211 */ /* 0x040fe200078e18ff */
[----:B------:R-:W-:-:S03]  /*a9d0*/  VIADD R3, R3, 0x1 ;  /* 0x0000000103037836 */ /* 0x000fc60000000000 */
[----:B------:R-:W0:Y:S02]  /*a9e0*/  SYNCS.PHASECHK.TRANS64.TRYWAIT P0, [R7+URZ], R4 ;  /* 0x00000004070075a7 */ /* 0x000e24000800017f */
[----:B------:R-:W-:-:S04]  /*a9f0*/  ISETP.NE.AND P1, PT, R3, 0x2, PT ;  /* 0x000000020300780c */ /* 0x000fc80003f25270 */
[----:B------:R-:W-:Y:S02]  /*aa00*/  SEL R5, RZ, 0x1, P1 ;  /* 0x00000001ff057807 */ /* 0x000fe40000800000 */
[----:B------:R-:W-:Y:S02]  /*aa10*/  SEL R3, R3, RZ, P1 ;  /* 0x000000ff03037207 */ /* 0x000fe40000800000 */
[----:B------:R-:W-:Y:S01]  /*aa20*/  LOP3.LUT R0, R0, R5, RZ, 0x3c, !PT ;  /* 0x0000000500007212 */ /* 0x000fe200078e3cff */
[----:B0-----:R-:W-:Y:S06]  /*aa30*/  @!P0 BRA `(.L_x_308) ;  /* 0x00000000009c8947 */ /* 0x001fec0003800000 */
.L_x_317:
[----:B------:R-:W-:Y:S02]  /*aa40*/  LEA R3, R3, R2, 0x3 ;  /* 0x0000000203037211 */ /* 0x000fe400078e18ff */
[----:B------:R-:W-:-:S07]  /*aa50*/  SHF.L.U32 R0, R0, 0x1f, RZ ;  /* 0x0000001f00007819 */ /* 0x000fce00000006ff */
.L_x_309:
[----:B-1----:R1:W2:Y:S02]  /*aa60*/  SYNCS.PHASECHK.TRANS64.TRYWAIT P0, [R3+URZ], R0 ;  /* 0x00000000030075a7 */ /* 0x0022a4000800017f */
[----:B--2---:R-:W-:Y:S05]  /*aa70*/  @!P0 NANOSLEEP.SYNCS 0x989680 ;  /* 0x009896800000895d */ /* 0x004fea0003900000 */
[----:B------:R-:W2:Y:S02]  /*aa80*/  @!P0 SYNCS.PHASECHK.TRANS64 P0, [R3+URZ], R0 ;  /* 0x00000000030085a7 */ /* 0x000ea4000800007f */
[----:B--2---:R-:W-:Y:S05]  /*aa90*/  @!P0 BRA `(.L_x_309) ;  /* 0xfffffffc00f08947 */ /* 0x004fea000383ffff */
.L_x_306:
[----:B------:R-:W-:Y:S05]  /*aaa0*/  BSYNC B0 ;  /* 0x0000000000007941 */ /* 0x000fea0003800000 */
.L_x_305:
[----:B------:R-:W-:Y:S05]  /*aab0*/  EXIT ;  /* 0x000000000000794d */ /* 0x000fea0003800000 */
.L_x_21:
[----:B----4-:R4:W0:Y:S02]  /*aac0*/  SYNCS.PHASECHK.TRANS64.TRYWAIT P1, [R3+URZ], R0 ;  /* 0x00000000030075a7 */ /* 0x010824000802017f */
[----:B0-----:R-:W-:Y:S05]  /*aad0*/  @!P1 NANOSLEEP.SYNCS 0x989680 ;  /* 0x009896800000995d */ /* 0x001fea0003900000 */
[----:B------:R-:W0:Y:S02]  /*aae0*/  @!P1 SYNCS.PHASECHK.TRANS64 P1, [R3+URZ], R0 ;  /* 0x00000000030095a7 */ /* 0x000e24000802007f */
[----:B0-----:R-:W-:Y:S05]  /*aaf0*/  @!P1 BRA `(.L_x_21) ;  /* 0xfffffffc00f09947 */ /* 0x001fea000383ffff */
[----:B------:R-:W-:Y:S05]  /*ab00*/  BRA `(.L_x_20) ;  /* 0xffffff6800747947 */ /* 0x000fea000383ffff */
.L_x_26:
[----:B-1----:R1:W3:Y:S02]  /*ab10*/  SYNCS.PHASECHK.TRANS64.TRYWAIT P1, [R5+URZ], R4 ;  /* 0x00000004050075a7 */ /* 0x0022e4000802017f */
[----:B---3--:R-:W-:Y:S05]  /*ab20*/  @!P1 NANOSLEEP.SYNCS 0x989680 ;  /* 0x009896800000995d */ /* 0x008fea0003900000 */
[----:B------:R-:W3:Y:S02]  /*ab30*/  @!P1 SYNCS.PHASECHK.TRANS64 P1, [R5+URZ], R4 ;  /* 0x00000004050095a7 */ /* 0x000ee4000802007f */
[----:B---3--:R-:W-:Y:S05]  /*ab40*/  @!P1 BRA `(.L_x_26) ;  /* 0xfffffffc00f09947 */ /* 0x008fea000383ffff */
[----:B------:R-:W-:Y:S05]  /*ab50*/  BRA `(.L_x_25) ;  /* 0xffffff7000787947 */ /* 0x000fea000383ffff */
.L_x_293:
[----:B------:R-:W-:Y:S01]  /*ab60*/  BSSY B1, `(.L_x_310) ;  /* 0x0000006000017945 */ /* 0x000fe20003800000 */
[----:B------:R-:W-:-:S07]  /*ab70*/  IMAD.MOV.U32 R15, RZ, RZ, -0x1 ;  /* 0xffffffffff0f7424 */ /* 0x000fce00078e00ff */
[----:B------:R-:W-:Y:S05]  /*ab80*/  WARPSYNC.COLLECTIVE R15, `(.L_x_311) ;  /* 0x000000000f0c7348 */ /* 0x000fea0003c00000 */
[----:B------:R-:W-:Y:S02]  /*ab90*/  ELECT P6, UR62, PT ;  /* 0x00000000003e782f */ /* 0x000fe400038c0000 */
[----:B------:R-:W-:Y:S01]  /*aba0*/  MOV R14, UR62 ;  /* 0x0000003e000e7c02 */ /* 0x000fe20008000f00 */
[----:B------:R-:W-:Y:S10]  /*abb0*/  ENDCOLLECTIVE ;  /* 0x000000000000791b */ /* 0x000ff40003800000 */
.L_x_311:
[----:B------:R-:W-:Y:S05]  /*abc0*/  BSYNC B1 ;  /* 0x0000000000017941 */ /* 0x000fea0003800000 */
.L_x_310:
[----:B------:R-:W-:Y:S05]  /*abd0*/  BRA `(.L_x_312) ;  /* 0xfffffff000547947 */ /* 0x000fea000383ffff */
.L_x_296:
[----:B0-----:R0:W1:Y:S02]  /*abe0*/  SYNCS.PHASECHK.TRANS64.TRYWAIT P0, [R20+URZ+0x10], R7 ;  /* 0x00001007140075a7 */ /* 0x001064000800017f */
[----:B-1----:R-:W-:Y:S05]  /*abf0*/  @!P0 NANOSLEEP.SYNCS 0x989680 ;  /* 0x009896800000895d */ /* 0x002fea0003900000 */
[----:B------:R-:W1:Y:S02]  /*ac00*/  @!P0 SYNCS.PHASECHK.TRANS64 P0, [R20+URZ+0x10], R7 ;  /* 0x00001007140085a7 */ /* 0x000e64000800007f */
[----:B-1----:R-:W-:Y:S05]  /*ac10*/  @!P0 BRA `(.L_x_296) ;  /* 0xfffffffc00f08947 */ /* 0x002fea000383ffff */
[----:B------:R-:W-:Y:S05]  /*ac20*/  BRA `(.L_x_313) ;  /* 0xfffffff0008c7947 */ /* 0x000fea000383ffff */
.L_x_304:
[----:B------:R-:W-:Y:S01]  /*ac30*/  BSSY B0, `(.L_x_314) ;  /* 0x0000006000007945 */ /* 0x000fe20003800000 */
[----:B------:R-:W-:-:S07]  /*ac40*/  MOV R15, 0xffffffff ;  /* 0xffffffff000f7802 */ /* 0x000fce0000000f00 */
[----:B------:R-:W-:Y:S05]  /*ac50*/  WARPSYNC.COLLECTIVE R15, `(.L_x_315) ;  /* 0x000000000f0c7348 */ /* 0x000fea0003c00000 */
[----:B------:R-:W-:Y:S02]  /*ac60*/  ELECT P6, UR62, PT ;  /* 0x00000000003e782f */ /* 0x000fe400038c0000 */
[----:B------:R-:W-:Y:S01]  /*ac70*/  MOV R14, UR62 ;  /* 0x0000003e000e7c02 */ /* 0x000fe20008000f00 */
[----:B------:R-:W-:Y:S10]  /*ac80*/  ENDCOLLECTIVE ;  /* 0x000000000000791b */ /* 0x000ff40003800000 */
.L_x_315:
[----:B------:R-:W-:Y:S05]  /*ac90*/  BSYNC B0 ;  /* 0x0000000000007941 */ /* 0x000fea0003800000 */
.L_x_314:
[----:B------:R-:W-:Y:S05]  /*aca0*/  BRA `(.L_x_316) ;  /* 0xfffffffc00187947 */ /* 0x000fea000383ffff */
.L_x_308:
[----:B0-----:R0:W1:Y:S02]  /*acb0*/  SYNCS.PHASECHK.TRANS64.TRYWAIT P0, [R7+URZ], R4 ;  /* 0x00000004070075a7 */ /* 0x001064000800017f */
[----:B-1----:R-:W-:Y:S05]  /*acc0*/  @!P0 NANOSLEEP.SYNCS 0x989680 ;  /* 0x009896800000895d */ /* 0x002fea0003900000 */
[----:B------:R-:W1:Y:S02]  /*acd0*/  @!P0 SYNCS.PHASECHK.TRANS64 P0, [R7+URZ], R4 ;  /* 0x00000004070085a7 */ /* 0x000e64000800007f */
[----:B-1----:R-:W-:Y:S05]  /*ace0*/  @!P0 BRA `(.L_x_308) ;  /* 0xfffffffc00f08947 */ /* 0x002fea000383ffff */
[----:B------:R-:W-:Y:S05]  /*acf0*/  BRA `(.L_x_317) ;  /* 0xfffffffc00507947 */ /* 0x000fea000383ffff */
.L_x_318:
[----:B------:R-:W-:-:S00]  /*ad00*/  BRA `(.L_x_318) ;  /* 0xfffffffc00fc7947 */ /* 0x000fc0000383ffff */
[----:B------:R-:W-:-:S00]  /*ad10*/  NOP ;  /* 0x0000000000007918 */ /* 0x000fc00000000000 */
        /* <DEDUP_REMOVED lines=14> */
.L_x_319:


//--------------------- .nv.global.init           --------------------------
	.section	.nv.global.init,"aw",@progbits
.nv.global.init:
	.type		$str$22,@object
	.size		$str$22,($str$23 - $str$22)
$str$22:
        /*0000*/ 	.byte	0x6b, 0x5f, 0x74, 0x69, 0x6c, 0x65, 0x5f, 0x63, 0x6f, 0x75, 0x6e, 0x74, 0x20, 0x3e, 0x3d, 0x20
        /*0010*/ 	.byte	0x31, 0x00
	.type		$str$23,@object
	.size		$str$23,(__unnamed_1 - $str$23)
$str$23:
        /*0012*/ 	.byte	0x2f, 0x74, 0x6d, 0x70, 0x2f, 0x63, 0x75, 0x74, 0x6c, 0x61, 0x73, 0x73, 0x5f, 0x73, 0x77, 0x65
        /*0022*/ 	.byte	0x65, 0x70, 0x5f, 0x73, 0x72, 0x63, 0x2f, 0x69, 0x6e, 0x63, 0x6c, 0x75, 0x64, 0x65, 0x2f, 0x63
        /*0032*/ 	.byte	0x75, 0x74, 0x6c, 0x61, 0x73, 0x73, 0x2f, 0x67, 0x65, 0x6d, 0x6d, 0x2f, 0x63, 0x6f, 0x6c, 0x6c
        /*0042*/ 	.byte	0x65, 0x63, 0x74, 0x69, 0x76, 0x65, 0x2f, 0x73, 0x6d, 0x39, 0x30, 0x5f, 0x6d, 0x6d, 0x61, 0x5f
        /*0052*/ 	.byte	0x74, 0x6d, 0x61, 0x5f, 0x67, 0x6d, 0x6d, 0x61, 0x5f, 0x73, 0x73, 0x5f, 0x77, 0x61, 0x72, 0x70
        /*0062*/ 	.byte	0x73, 0x70, 0x65, 0x63, 0x69, 0x61, 0x6c, 0x69, 0x7a, 0x65, 0x64, 0x2e, 0x68, 0x70, 0x70, 0x00
	.type		__unnamed_1,@object
	.size		__unnamed_1,(.L_0 - __unnamed_1)
__unnamed_1:
        /*0072*/ 	.byte	0x76, 0x6f, 0x69, 0x64, 0x20, 0x63, 0x75, 0x74, 0x6c, 0x61, 0x73, 0x73, 0x3a, 0x3a, 0x67, 0x65
        /* <DEDUP_REMOVED lines=175> */
        /*0b72*/ 	.byte	0x75, 0x74, 0x65, 0x3a, 0x3a, 0x69, 0x64, 0x65, 0x6e, 0x74, 0x69, 0x74, 0x79, 0x5d, 0x00
.L_0:


//--------------------- .nv.shared._ZN7cutlass13device_kernelINS_4gemm6kernel13GemmUniversalIN4cute5tupleIJiiiiEEENS1_10collective13CollectiveMmaINS1_34MainloopSm90TmaGmmaWarpSpecializedILi2ENS5_IJNS4_1CILi8EEENSA_ILi1EEESC_EEENS1_35KernelTmaWarpSpecializedCooperativeEEENS5_IJNSA_ILi256EEENSA_ILi128EEENSA_ILi64EEEEEEfNS5_IJlSC_lEEEfSK_NS4_8TiledMMAINS4_8MMA_AtomIJNS4_4SM904GMMA30MMA_64x128x8_F32TF32TF32_SS_TNILNSO_7ScaleInE1ELSQ_1EEEEEENS4_6LayoutINS5_IJNSA_ILi2EEESC_SC_EEENS5_IJSC_NSA_ILi0EEESW_EEEEENS5_IJNS4_10UnderscoreESZ_SZ_EEEEENS4_13SM90_TMA_LOADENS4_14ComposedLayoutINS4_7SwizzleILi3ELi4ELi3EEENS4_18smem_ptr_flag_bitsILi32EEENST_INS5_IJSB_NSA_ILi32EEEEEENS5_IJS18_SC_EEEEEEEvNS4_8identityENS4_23SM90_TMA_LOAD_MULTICASTES1C_vS1D_EENS_8epilogue10collective6detail29Sm90TmaWarpSpecializedAdapterINS1H_15DefaultEpilogueIfSK_SK_NS1G_6thread17LinearCombinationIfLi1EffLNS1L_9ScaleType4KindE0ELNS_15FloatRoundStyleE2EfEENS1_15EpilogueDefaultEEEEEvvEEEEvNT_6ParamsE --------------------------
	.section	.nv.shared._ZN7cutlass13device_kernelINS_4gemm6kernel13GemmUniversalIN4cute5tupleIJiiiiEEENS1_10collective13CollectiveMmaINS1_34MainloopSm90TmaGmmaWarpSpecializedILi2ENS5_IJNS4_1CILi8EEENSA_ILi1EEESC_EEENS1_35KernelTmaWarpSpecializedCooperativeEEENS5_IJNSA_ILi256EEENSA_ILi128EEENSA_ILi64EEEEEEfNS5_IJlSC_lEEEfSK_NS4_8TiledMMAINS4_8MMA_AtomIJNS4_4SM904GMMA30MMA_64x128x8_F32TF32TF32_SS_TNILNSO_7ScaleInE1ELSQ_1EEEEEENS4_6LayoutINS5_IJNSA_ILi2EEESC_SC_EEENS5_IJSC_NSA_ILi0EEESW_EEEEENS5_IJNS4_10UnderscoreESZ_SZ_EEEEENS4_13SM90_TMA_LOADENS4_14ComposedLayoutINS4_7SwizzleILi3ELi4ELi3EEENS4_18smem_ptr_flag_bitsILi32EEENST_INS5_IJSB_NSA_ILi32EEEEEENS5_IJS18_SC_EEEEEEEvNS4_8identityENS4_23SM90_TMA_LOAD_MULTICASTES1C_vS1D_EENS_8epilogue10collective6detail29Sm90TmaWarpSpecializedAdapterINS1H_15DefaultEpilogueIfSK_SK_NS1G_6thread17LinearCombinationIfLi1EffLNS1L_9ScaleType4KindE0ELNS_15FloatRoundStyleE2EfEENS1_15EpilogueDefaultEEEEEvvEEEEvNT_6ParamsE,"aw",@nobits
	.sectionflags	@""
	.align	16
	.zero		1024


//--------------------- .nv.shared.reserved.0     --------------------------
	.section	.nv.shared.reserved.0,"aw",@nobits
	.weak		__nv_reservedSMEM_offset_0_alias
	.size		__nv_reservedSMEM_offset_0_alias, 0, 0
	.other		__nv_reservedSMEM_offset_0_alias,@"STO_CUDA_RESERVED_SHARED STV_DEFAULT"
__nv_reservedSMEM_offset_0_alias:
	.zero		0


//--------------------- .nv.global                --------------------------
	.section	.nv.global,"aw",@nobits
.nv.global:
	.type		_ZN40_INTERNAL_8ae39121_4_k_cu_51c57e58_249884cute1_E,@object
	.size		_ZN40_INTERNAL_8ae39121_4_k_cu_51c57e58_249884cute1_E,(_ZN40_INTERNAL_8ae39121_4_k_cu_51c57e58_249884cuda3std3__45__cpo6cbeginE - _ZN40_INTERNAL_8ae39121_4_k_cu_51c57e58_249884cute1_E)
_ZN40_INTERNAL_8ae39121_4_k_cu_51c57e58_249884cute1_E:
	.zero		1
	.type		_ZN40_INTERNAL_8ae39121_4_k_cu_51c57e58_249884cuda3std3__45__cpo6cbeginE,@object
	.size		_ZN40_INTERNAL_8ae39121_4_k_cu_51c57e58_249884cuda3std3__45__cpo6cbeginE,(_ZN40_INTERNAL_8ae39121_4_k_cu_51c57e58_249884cuda3std3__48in_placeE - _ZN40_INTERNAL_8ae39121_4_k_cu_51c57e58_249884cuda3std3__45__cpo6cbeginE)
_ZN40_INTERNAL_8ae39121_4_k_cu_51c57e58_249884cuda3std3__45__cpo6cbeginE:
	.zero		1
	.type		_ZN40_INTERNAL_8ae39121_4_k_cu_51c57e58_249884cuda3std3__48in_placeE,@object
	.size		_ZN40_INTERNAL_8ae39121_4_k_cu_51c57e58_249884cuda3std3__48in_placeE,(_ZN40_INTERNAL_8ae39121_4_k_cu_51c57e58_249884cuda3std6ranges3__45__cpo9iter_moveE - _ZN40_INTERNAL_8ae39121_4_k_cu_51c57e58_249884cuda3std3__48in_placeE)
_ZN40_INTERNAL_8ae39121_4_k_cu_51c57e58_249884cuda3std3__48in_placeE:
	.zero		1
	.type		_ZN40_INTERNAL_8ae39121_4_k_cu_51c57e58_249884cuda3std6ranges3__45__cpo9iter_moveE,@object
	.size		_ZN40_INTERNAL_8ae39121_4_k_cu_51c57e58_249884cuda3std6ranges3__45__cpo9iter_moveE,(_ZN40_INTERNAL_8ae39121_4_k_cu_51c57e58_249884cuda3std3__45__cpo5beginE - _ZN40_INTERNAL_8ae39121_4_k_cu_51c57e58_249884cuda3std6ranges3__45__cpo9iter_moveE)
_ZN40_INTERNAL_8ae39121_4_k_cu_51c57e58_249884cuda3std6ranges3__45__cpo9iter_moveE:
	.zero		1
	.type		_ZN40_INTERNAL_8ae39121_4_k_cu_51c57e58_249884cuda3std3__45__cpo5beginE,@object
	.size		_ZN40_INTERNAL_8ae39121_4_k_cu_51c57e58_249884cuda3std3__45__cpo5beginE,(_ZN40_INTERNAL_8ae39121_4_k_cu_51c57e58_249884cuda3std3__442_GLOBAL__N__8ae39121_4_k_cu_51c57e58_249886ignoreE - _ZN40_INTERNAL_8ae39121_4_k_cu_51c57e58_249884cuda3std3__45__cpo5beginE)
_ZN40_INTERNAL_8ae39121_4_k_cu_51c57e58_249884cuda3std3__45__cpo5beginE:
	.zero		1
	.type		_ZN40_INTERNAL_8ae39121_4_k_cu_51c57e58_249884cuda3std3__442_GLOBAL__N__8ae39121_4_k_cu_51c57e58_249886ignoreE,@object
	.size		_ZN40_INTERNAL_8ae39121_4_k_cu_51c57e58_249884cuda3std3__442_GLOBAL__N__8ae39121_4_k_cu_51c57e58_249886ignoreE,(_ZN40_INTERNAL_8ae39121_4_k_cu_51c57e58_249884cute7productE - _ZN40_INTERNAL_8ae39121_4_k_cu_51c57e58_249884cuda3std3__442_GLOBAL__N__8ae39121_4_k_cu_51c57e58_249886ignoreE)
_ZN40_INTERNAL_8ae39121_4_k_cu_51c57e58_249884cuda3std3__442_GLOBAL__N__8ae39121_4_k_cu_51c57e58_249886ignoreE:
	.zero		1
	.type		_ZN40_INTERNAL_8ae39121_4_k_cu_51c57e58_249884cute7productE,@object
	.size		_ZN40_INTERNAL_8ae39121_4_k_cu_51c57e58_249884cute7productE,(_ZN40_INTERNAL_8ae39121_4_k_cu_51c57e58_249884cuda3std3__45__cpo3endE - _ZN40_INTERNAL_8ae39121_4_k_cu_51c57e58_249884cute7productE)
_ZN40_INTERNAL_8ae39121_4_k_cu_51c57e58_249884cute7productE:
	.zero		1
	.type		_ZN40_INTERNAL_8ae39121_4_k_cu_51c57e58_249884cuda3std3__45__cpo3endE,@object
	.size		_ZN40_INTERNAL_8ae39121_4_k_cu_51c57e58_249884cuda3std3__45__cpo3endE,(_ZN40_INTERNAL_8ae39121_4_k_cu_51c57e58_249884cuda3std3__419piecewise_constructE - _ZN40_INTERNAL_8ae39121_4_k_cu_51c57e58_249884cuda3std3__45__cpo3endE)
_ZN40_INTERNAL_8ae39121_4_k_cu_51c57e58_249884cuda3std3__45__cpo3endE:
	.zero		1
	.type		_ZN40_INTERNAL_8ae39121_4_k_cu_51c57e58_249884cuda3std3__419piecewise_constructE,@object
	.size		_ZN40_INTERNAL_8ae39121_4_k_cu_51c57e58_249884cuda3std3__419piecewise_constructE,(_ZN40_INTERNAL_8ae39121_4_k_cu_51c57e58_249884cuda3std3__45__cpo4cendE - _ZN40_INTERNAL_8ae39121_4_k_cu_51c57e58_249884cuda3std3__419piecewise_constructE)
_ZN40_INTERNAL_8ae39121_4_k_cu_51c57e58_249884cuda3std3__419piecewise_constructE:
	.zero		1
	.type		_ZN40_INTERNAL_8ae39121_4_k_cu_51c57e58_249884cuda3std3__45__cpo4cendE,@object
	.size		_ZN40_INTERNAL_8ae39121_4_k_cu_51c57e58_249884cuda3std3__45__cpo4cendE,(_ZN40_INTERNAL_8ae39121_4_k_cu_51c57e58_249884cuda3std6ranges3__45__cpo4swapE - _ZN40_INTERNAL_8ae39121_4_k_cu_51c57e58_249884cuda3std3__45__cpo4cendE)
_ZN40_INTERNAL_8ae39121_4_k_cu_51c57e58_249884cuda3std3__45__cpo4cendE:
	.zero		1
	.type		_ZN40_INTERNAL_8ae39121_4_k_cu_51c57e58_249884cuda3std6ranges3__45__cpo4swapE,@object
	.size		_ZN40_INTERNAL_8ae39121_4_k_cu_51c57e58_249884cuda3std6ranges3__45__cpo4swapE,(.L_8 - _ZN40_INTERNAL_8ae39121_4_k_cu_51c57e58_249884cuda3std6ranges3__45__cpo4swapE)
_ZN40_INTERNAL_8ae39121_4_k_cu_51c57e58_249884cuda3std6ranges3__45__cpo4swapE:
	.zero		1
.L_8:


//--------------------- .nv.constant0._ZN7cutlass13device_kernelINS_4gemm6kernel13GemmUniversalIN4cute5tupleIJiiiiEEENS1_10collective13CollectiveMmaINS1_34MainloopSm90TmaGmmaWarpSpecializedILi2ENS5_IJNS4_1CILi8EEENSA_ILi1EEESC_EEENS1_35KernelTmaWarpSpecializedCooperativeEEENS5_IJNSA_ILi256EEENSA_ILi128EEENSA_ILi64EEEEEEfNS5_IJlSC_lEEEfSK_NS4_8TiledMMAINS4_8MMA_AtomIJNS4_4SM904GMMA30MMA_64x128x8_F32TF32TF32_SS_TNILNSO_7ScaleInE1ELSQ_1EEEEEENS4_6LayoutINS5_IJNSA_ILi2EEESC_SC_EEENS5_IJSC_NSA_ILi0EEESW_EEEEENS5_IJNS4_10UnderscoreESZ_SZ_EEEEENS4_13SM90_TMA_LOADENS4_14ComposedLayoutINS4_7SwizzleILi3ELi4ELi3EEENS4_18smem_ptr_flag_bitsILi32EEENST_INS5_IJSB_NSA_ILi32EEEEEENS5_IJS18_SC_EEEEEEEvNS4_8identityENS4_23SM90_TMA_LOAD_MULTICASTES1C_vS1D_EENS_8epilogue10collective6detail29Sm90TmaWarpSpecializedAdapterINS1H_15DefaultEpilogueIfSK_SK_NS1G_6thread17LinearCombinationIfLi1EffLNS1L_9ScaleType4KindE0ELNS_15FloatRoundStyleE2EfEENS1_15EpilogueDefaultEEEEEvvEEEEvNT_6ParamsE --------------------------
	.section	.nv.constant0._ZN7cutlass13device_kernelINS_4gemm6kernel13GemmUniversalIN4cute5tupleIJiiiiEEENS1_10collective13CollectiveMmaINS1_34MainloopSm90TmaGmmaWarpSpecializedILi2ENS5_IJNS4_1CILi8EEENSA_ILi1EEESC_EEENS1_35KernelTmaWarpSpecializedCooperativeEEENS5_IJNSA_ILi256EEENSA_ILi128EEENSA_ILi64EEEEEEfNS5_IJlSC_lEEEfSK_NS4_8TiledMMAINS4_8MMA_AtomIJNS4_4SM904GMMA30MMA_64x128x8_F32TF32TF32_SS_TNILNSO_7ScaleInE1ELSQ_1EEEEEENS4_6LayoutINS5_IJNSA_ILi2EEESC_SC_EEENS5_IJSC_NSA_ILi0EEESW_EEEEENS5_IJNS4_10UnderscoreESZ_SZ_EEEEENS4_13SM90_TMA_LOADENS4_14ComposedLayoutINS4_7SwizzleILi3ELi4ELi3EEENS4_18smem_ptr_flag_bitsILi32EEENST_INS5_IJSB_NSA_ILi32EEEEEENS5_IJS18_SC_EEEEEEEvNS4_8identityENS4_23SM90_TMA_LOAD_MULTICASTES1C_vS1D_EENS_8epilogue10collective6detail29Sm90TmaWarpSpecializedAdapterINS1H_15DefaultEpilogueIfSK_SK_NS1G_6thread17LinearCombinationIfLi1EffLNS1L_9ScaleType4KindE0ELNS_15FloatRoundStyleE2EfEENS1_15EpilogueDefaultEEEEEvvEEEEvNT_6ParamsE,"a",@progbits
	.sectionflags	@""
	.align	4
.nv.constant0._ZN7cutlass13device_kernelINS_4gemm6kernel13GemmUniversalIN4cute5tupleIJiiiiEEENS1_10collective13CollectiveMmaINS1_34MainloopSm90TmaGmmaWarpSpecializedILi2ENS5_IJNS4_1CILi8EEENSA_ILi1EEESC_EEENS1_35KernelTmaWarpSpecializedCooperativeEEENS5_IJNSA_ILi256EEENSA_ILi128EEENSA_ILi64EEEEEEfNS5_IJlSC_lEEEfSK_NS4_8TiledMMAINS4_8MMA_AtomIJNS4_4SM904GMMA30MMA_64x128x8_F32TF32TF32_SS_TNILNSO_7ScaleInE1ELSQ_1EEEEEENS4_6LayoutINS5_IJNSA_ILi2EEESC_SC_EEENS5_IJSC_NSA_ILi0EEESW_EEEEENS5_IJNS4_10UnderscoreESZ_SZ_EEEEENS4_13SM90_TMA_LOADENS4_14ComposedLayoutINS4_7SwizzleILi3ELi4ELi3EEENS4_18smem_ptr_flag_bitsILi32EEENST_INS5_IJSB_NSA_ILi32EEEEEENS5_IJS18_SC_EEEEEEEvNS4_8identityENS4_23SM90_TMA_LOAD_MULTICASTES1C_vS1D_EENS_8epilogue10collective6detail29Sm90TmaWarpSpecializedAdapterINS1H_15DefaultEpilogueIfSK_SK_NS1G_6thread17LinearCombinationIfLi1EffLNS1L_9ScaleType4KindE0ELNS_15FloatRoundStyleE2EfEENS1_15EpilogueDefaultEEEEEvvEEEEvNT_6ParamsE:
	.zero		1664


//--------------------- SYMBOLS --------------------------

	.type		.nv.reservedSmem.offset0,@object
	.size		.nv.reservedSmem.offset0,0x4
	.type		__assertfail,@function
